//
// Generated by NVIDIA NVVM Compiler
//
// Compiler Build ID: CL-36424714
// Cuda compilation tools, release 13.0, V13.0.88
// Based on NVVM 20.0.0
//

.version 9.0
.target sm_100
.address_size 64

	// .globl	_Z19calcOnePosPerThreadPii
.global .align 4 .u32 barrier;

.visible .entry _Z19calcOnePosPerThreadPii(
	.param .u64 .ptr .align 1 _Z19calcOnePosPerThreadPii_param_0,
	.param .u32 _Z19calcOnePosPerThreadPii_param_1
)
{
	.reg .pred 	%p<2>;
	.reg .b32 	%r<18>;
	.reg .b64 	%rd<9>;

	ld.param.u64 	%rd2, [_Z19calcOnePosPerThreadPii_param_0];
	ld.param.u32 	%r2, [_Z19calcOnePosPerThreadPii_param_1];
	cvta.to.global.u64 	%rd3, %rd2;
	mov.u32 	%r3, %ctaid.x;
	mov.u32 	%r4, %ntid.x;
	mov.u32 	%r5, %tid.x;
	mad.lo.s32 	%r6, %r3, %r4, %r5;
	mov.u32 	%r7, %ctaid.y;
	mov.u32 	%r8, %ntid.y;
	mov.u32 	%r9, %tid.y;
	mad.lo.s32 	%r10, %r7, %r8, %r9;
	mul.lo.s32 	%r11, %r6, 6144;
	add.s32 	%r12, %r11, %r2;
	mul.wide.s32 	%rd4, %r12, 4;
	add.s64 	%rd5, %rd3, %rd4;
	ld.global.u32 	%r13, [%rd5];
	mad.lo.s32 	%r14, %r2, 6144, %r10;
	mul.wide.s32 	%rd6, %r14, 4;
	add.s64 	%rd7, %rd3, %rd6;
	ld.global.u32 	%r15, [%rd7];
	add.s32 	%r1, %r15, %r13;
	add.s32 	%r16, %r11, %r10;
	mul.wide.s32 	%rd8, %r16, 4;
	add.s64 	%rd1, %rd3, %rd8;
	ld.global.u32 	%r17, [%rd1];
	setp.ge.s32 	%p1, %r1, %r17;
	@%p1 bra 	$L__BB0_2;
	st.global.u32 	[%rd1], %r1;
$L__BB0_2:
	ret;

}
	// .globl	_Z18calThreadPerColumnPiii
.visible .entry _Z18calThreadPerColumnPiii(
	.param .u64 .ptr .align 1 _Z18calThreadPerColumnPiii_param_0,
	.param .u32 _Z18calThreadPerColumnPiii_param_1,
	.param .u32 _Z18calThreadPerColumnPiii_param_2
)
{
	.reg .pred 	%p<12>;
	.reg .b32 	%r<48>;
	.reg .b64 	%rd<10>;

	ld.param.u64 	%rd5, [_Z18calThreadPerColumnPiii_param_0];
	ld.param.u32 	%r21, [_Z18calThreadPerColumnPiii_param_1];
	ld.param.u32 	%r22, [_Z18calThreadPerColumnPiii_param_2];
	cvta.to.global.u64 	%rd1, %rd5;
	mov.u32 	%r23, %ctaid.x;
	mov.u32 	%r24, %ntid.x;
	mov.u32 	%r25, %tid.x;
	mad.lo.s32 	%r44, %r23, %r24, %r25;
	setp.gt.s32 	%p1, %r44, 6143;
	@%p1 bra 	$L__BB1_21;
	mul.lo.s32 	%r2, %r22, 6144;
	add.s64 	%rd2, %rd1, 16;
$L__BB1_2:
	mul.lo.s32 	%r45, %r44, 6144;
	add.s32 	%r27, %r45, %r22;
	mul.wide.s32 	%rd6, %r27, 4;
	add.s64 	%rd7, %rd1, %rd6;
	ld.global.u32 	%r5, [%rd7];
	mov.b32 	%r47, 0;
	mov.u32 	%r46, %r2;
$L__BB1_3:
	mul.wide.s32 	%rd8, %r46, 4;
	add.s64 	%rd3, %rd2, %rd8;
	mul.wide.s32 	%rd9, %r45, 4;
	add.s64 	%rd4, %rd2, %rd9;
	ld.global.u32 	%r28, [%rd3+-16];
	add.s32 	%r9, %r28, %r5;
	ld.global.u32 	%r29, [%rd4+-16];
	setp.ge.s32 	%p2, %r9, %r29;
	@%p2 bra 	$L__BB1_5;
	st.global.u32 	[%rd4+-16], %r9;
$L__BB1_5:
	ld.global.u32 	%r30, [%rd3+-12];
	add.s32 	%r10, %r30, %r5;
	ld.global.u32 	%r31, [%rd4+-12];
	setp.ge.s32 	%p3, %r10, %r31;
	@%p3 bra 	$L__BB1_7;
	st.global.u32 	[%rd4+-12], %r10;
$L__BB1_7:
	ld.global.u32 	%r32, [%rd3+-8];
	add.s32 	%r11, %r32, %r5;
	ld.global.u32 	%r33, [%rd4+-8];
	setp.ge.s32 	%p4, %r11, %r33;
	@%p4 bra 	$L__BB1_9;
	st.global.u32 	[%rd4+-8], %r11;
$L__BB1_9:
	ld.global.u32 	%r34, [%rd3+-4];
	add.s32 	%r12, %r34, %r5;
	ld.global.u32 	%r35, [%rd4+-4];
	setp.ge.s32 	%p5, %r12, %r35;
	@%p5 bra 	$L__BB1_11;
	st.global.u32 	[%rd4+-4], %r12;
$L__BB1_11:
	ld.global.u32 	%r36, [%rd3];
	add.s32 	%r13, %r36, %r5;
	ld.global.u32 	%r37, [%rd4];
	setp.ge.s32 	%p6, %r13, %r37;
	@%p6 bra 	$L__BB1_13;
	st.global.u32 	[%rd4], %r13;
$L__BB1_13:
	ld.global.u32 	%r38, [%rd3+4];
	add.s32 	%r14, %r38, %r5;
	ld.global.u32 	%r39, [%rd4+4];
	setp.ge.s32 	%p7, %r14, %r39;
	@%p7 bra 	$L__BB1_15;
	st.global.u32 	[%rd4+4], %r14;
$L__BB1_15:
	ld.global.u32 	%r40, [%rd3+8];
	add.s32 	%r15, %r40, %r5;
	ld.global.u32 	%r41, [%rd4+8];
	setp.ge.s32 	%p8, %r15, %r41;
	@%p8 bra 	$L__BB1_17;
	st.global.u32 	[%rd4+8], %r15;
$L__BB1_17:
	ld.global.u32 	%r42, [%rd3+12];
	add.s32 	%r16, %r42, %r5;
	ld.global.u32 	%r43, [%rd4+12];
	setp.ge.s32 	%p9, %r16, %r43;
	@%p9 bra 	$L__BB1_19;
	st.global.u32 	[%rd4+12], %r16;
$L__BB1_19:
	add.s32 	%r47, %r47, 8;
	add.s32 	%r46, %r46, 8;
	add.s32 	%r45, %r45, 8;
	setp.ne.s32 	%p10, %r47, 6144;
	@%p10 bra 	$L__BB1_3;
	add.s32 	%r44, %r44, %r21;
	setp.lt.s32 	%p11, %r44, 6144;
	@%p11 bra 	$L__BB1_2;
$L__BB1_21:
	ret;

}
	// .globl	_Z14calcWithAtomicPii
.visible .entry _Z14calcWithAtomicPii(
	.param .u64 .ptr .align 1 _Z14calcWithAtomicPii_param_0,
	.param .u32 _Z14calcWithAtomicPii_param_1
)
{
	.reg .pred 	%p<8>;
	.reg .b32 	%r<45>;
	.reg .b64 	%rd<9>;

	ld.param.u64 	%rd4, [_Z14calcWithAtomicPii_param_0];
	ld.param.u32 	%r20, [_Z14calcWithAtomicPii_param_1];
	cvta.to.global.u64 	%rd1, %rd4;
	mov.u32 	%r22, %ctaid.x;
	mov.u32 	%r23, %ntid.x;
	mov.u32 	%r24, %tid.x;
	mad.lo.s32 	%r25, %r22, %r23, %r24;
	mul.lo.s32 	%r1, %r20, %r25;
	mov.u32 	%r26, %ctaid.y;
	mov.u32 	%r27, %ntid.y;
	mov.u32 	%r28, %tid.y;
	mad.lo.s32 	%r29, %r26, %r27, %r28;
	mul.lo.s32 	%r2, %r20, %r29;
	mov.u32 	%r30, %nctaid.x;
	mov.u32 	%r31, %nctaid.y;
	mul.lo.s32 	%r3, %r30, %r31;
	add.s32 	%r4, %r1, %r20;
	add.s32 	%r5, %r2, %r20;
	or.b32  	%r6, %r24, %r28;
	mov.b32 	%r40, 0;
$L__BB2_1:
	setp.lt.s32 	%p1, %r20, 1;
	@%p1 bra 	$L__BB2_8;
	mad.lo.s32 	%r8, %r40, 6144, %r2;
	mov.u32 	%r41, %r1;
$L__BB2_3:
	mul.lo.s32 	%r32, %r41, 6144;
	add.s32 	%r33, %r32, %r40;
	mul.wide.s32 	%rd5, %r33, 4;
	add.s64 	%rd2, %rd1, %rd5;
	add.s32 	%r43, %r2, %r32;
	mov.u32 	%r42, %r8;
	mov.u32 	%r44, %r2;
$L__BB2_4:
	mul.wide.s32 	%rd6, %r43, 4;
	add.s64 	%rd3, %rd1, %rd6;
	mul.wide.s32 	%rd7, %r42, 4;
	add.s64 	%rd8, %rd1, %rd7;
	ld.global.u32 	%r34, [%rd2];
	ld.global.u32 	%r35, [%rd8];
	add.s32 	%r14, %r35, %r34;
	ld.global.u32 	%r36, [%rd3];
	setp.ge.s32 	%p2, %r14, %r36;
	@%p2 bra 	$L__BB2_6;
	st.global.u32 	[%rd3], %r14;
$L__BB2_6:
	add.s32 	%r44, %r44, 1;
	add.s32 	%r43, %r43, 1;
	add.s32 	%r42, %r42, 1;
	setp.lt.s32 	%p3, %r44, %r5;
	@%p3 bra 	$L__BB2_4;
	add.s32 	%r41, %r41, 1;
	setp.lt.s32 	%p4, %r41, %r4;
	@%p4 bra 	$L__BB2_3;
$L__BB2_8:
	setp.ne.s32 	%p5, %r6, 0;
	add.s32 	%r40, %r40, 1;
	@%p5 bra 	$L__BB2_11;
	atom.global.add.u32 	%r37, [barrier], 1;
$L__BB2_10:
	atom.relaxed.global.cas.b32 	%r38, [barrier], %r3, %r3;
	rem.s32 	%r39, %r38, %r3;
	setp.ne.s32 	%p6, %r39, 0;
	@%p6 bra 	$L__BB2_10;
$L__BB2_11:
	bar.sync 	0;
	setp.ne.s32 	%p7, %r40, 6144;
	@%p7 bra 	$L__BB2_1;
	ret;

}
	// .globl	_Z19calcWithoutAtomic1DPii
.visible .entry _Z19calcWithoutAtomic1DPii(
	.param .u64 .ptr .align 1 _Z19calcWithoutAtomic1DPii_param_0,
	.param .u32 _Z19calcWithoutAtomic1DPii_param_1
)
{
	.reg .pred 	%p<14>;
	.reg .b32 	%r<72>;
	.reg .b64 	%rd<27>;

	ld.param.u64 	%rd6, [_Z19calcWithoutAtomic1DPii_param_0];
	ld.param.u32 	%r23, [_Z19calcWithoutAtomic1DPii_param_1];
	cvta.to.global.u64 	%rd1, %rd6;
	mov.u32 	%r25, %ctaid.x;
	mov.u32 	%r26, %ntid.x;
	mov.u32 	%r27, %tid.x;
	mad.lo.s32 	%r28, %r25, %r26, %r27;
	mul.lo.s32 	%r29, %r28, 2304;
	shr.s32 	%r30, %r29, 31;
	shr.u32 	%r31, %r30, 21;
	add.s32 	%r32, %r29, %r31;
	and.b32  	%r33, %r32, -2048;
	sub.s32 	%r34, %r29, %r33;
	mul.lo.s32 	%r70, %r34, 3;
	shr.s32 	%r35, %r32, 11;
	mul.lo.s32 	%r71, %r35, 3;
	mul.lo.s32 	%r3, %r23, 6144;
	mov.b32 	%r69, 0;
$L__BB3_1:
	mul.lo.s32 	%r36, %r71, 6144;
	add.s32 	%r7, %r36, %r23;
	mul.wide.s32 	%rd7, %r7, 4;
	add.s64 	%rd8, %rd1, %rd7;
	ld.global.u32 	%r37, [%rd8];
	add.s32 	%r38, %r70, %r3;
	mul.wide.s32 	%rd9, %r38, 4;
	add.s64 	%rd10, %rd1, %rd9;
	ld.global.u32 	%r39, [%rd10];
	add.s32 	%r8, %r39, %r37;
	add.s32 	%r40, %r36, %r70;
	mul.wide.s32 	%rd11, %r40, 4;
	add.s64 	%rd2, %rd1, %rd11;
	ld.global.u32 	%r41, [%rd2];
	setp.ge.s32 	%p1, %r8, %r41;
	@%p1 bra 	$L__BB3_3;
	st.global.u32 	[%rd2], %r8;
$L__BB3_3:
	setp.lt.s32 	%p2, %r71, 6143;
	selp.u32 	%r42, 1, 0, %p2;
	add.s32 	%r9, %r71, %r42;
	setp.eq.s32 	%p3, %r9, 0;
	add.s32 	%r43, %r70, 1;
	selp.b32 	%r10, 0, %r43, %p3;
	selp.b32 	%r44, 6144, 0, %p2;
	add.s32 	%r11, %r7, %r44;
	mul.wide.s32 	%rd12, %r11, 4;
	add.s64 	%rd13, %rd1, %rd12;
	ld.global.u32 	%r45, [%rd13];
	add.s32 	%r46, %r10, %r3;
	mul.wide.s32 	%rd14, %r46, 4;
	add.s64 	%rd15, %rd1, %rd14;
	ld.global.u32 	%r47, [%rd15];
	add.s32 	%r12, %r47, %r45;
	mad.lo.s32 	%r48, %r9, 6144, %r10;
	mul.wide.s32 	%rd16, %r48, 4;
	add.s64 	%rd3, %rd1, %rd16;
	ld.global.u32 	%r49, [%rd3];
	setp.ge.s32 	%p4, %r12, %r49;
	@%p4 bra 	$L__BB3_5;
	st.global.u32 	[%rd3], %r12;
$L__BB3_5:
	setp.lt.s32 	%p5, %r9, 6143;
	selp.u32 	%r50, 1, 0, %p5;
	add.s32 	%r13, %r9, %r50;
	setp.eq.s32 	%p6, %r13, 0;
	add.s32 	%r51, %r10, 1;
	selp.b32 	%r14, 0, %r51, %p6;
	selp.b32 	%r52, 6144, 0, %p5;
	add.s32 	%r15, %r11, %r52;
	mul.wide.s32 	%rd17, %r15, 4;
	add.s64 	%rd18, %rd1, %rd17;
	ld.global.u32 	%r53, [%rd18];
	add.s32 	%r54, %r14, %r3;
	mul.wide.s32 	%rd19, %r54, 4;
	add.s64 	%rd20, %rd1, %rd19;
	ld.global.u32 	%r55, [%rd20];
	add.s32 	%r16, %r55, %r53;
	mad.lo.s32 	%r56, %r13, 6144, %r14;
	mul.wide.s32 	%rd21, %r56, 4;
	add.s64 	%rd4, %rd1, %rd21;
	ld.global.u32 	%r57, [%rd4];
	setp.ge.s32 	%p7, %r16, %r57;
	@%p7 bra 	$L__BB3_7;
	st.global.u32 	[%rd4], %r16;
$L__BB3_7:
	setp.lt.s32 	%p8, %r13, 6143;
	selp.u32 	%r58, 1, 0, %p8;
	add.s32 	%r17, %r13, %r58;
	setp.eq.s32 	%p9, %r17, 0;
	add.s32 	%r59, %r14, 1;
	selp.b32 	%r18, 0, %r59, %p9;
	selp.b32 	%r60, 6144, 0, %p8;
	add.s32 	%r61, %r15, %r60;
	mul.wide.s32 	%rd22, %r61, 4;
	add.s64 	%rd23, %rd1, %rd22;
	ld.global.u32 	%r62, [%rd23];
	add.s32 	%r63, %r18, %r3;
	mul.wide.s32 	%rd24, %r63, 4;
	add.s64 	%rd25, %rd1, %rd24;
	ld.global.u32 	%r64, [%rd25];
	add.s32 	%r19, %r64, %r62;
	mad.lo.s32 	%r65, %r17, 6144, %r18;
	mul.wide.s32 	%rd26, %r65, 4;
	add.s64 	%rd5, %rd1, %rd26;
	ld.global.u32 	%r66, [%rd5];
	setp.ge.s32 	%p10, %r19, %r66;
	@%p10 bra 	$L__BB3_9;
	st.global.u32 	[%rd5], %r19;
$L__BB3_9:
	setp.lt.s32 	%p11, %r17, 6143;
	selp.u32 	%r67, 1, 0, %p11;
	add.s32 	%r71, %r17, %r67;
	setp.eq.s32 	%p12, %r71, 0;
	add.s32 	%r68, %r18, 1;
	selp.b32 	%r70, 0, %r68, %p12;
	add.s32 	%r69, %r69, 4;
	setp.ne.s32 	%p13, %r69, 2304;
	@%p13 bra 	$L__BB3_1;
	ret;

}
	// .globl	_Z16calcWithAtomic1DPi
.visible .entry _Z16calcWithAtomic1DPi(
	.param .u64 .ptr .align 1 _Z16calcWithAtomic1DPi_param_0
)
{
	.reg .pred 	%p<13>;
	.reg .b32 	%r<81>;
	.reg .b64 	%rd<27>;

	ld.param.u64 	%rd6, [_Z16calcWithAtomic1DPi_param_0];
	cvta.to.global.u64 	%rd1, %rd6;
	mov.u32 	%r28, %ctaid.x;
	mov.u32 	%r29, %ntid.x;
	mov.u32 	%r30, %tid.x;
	mad.lo.s32 	%r31, %r28, %r29, %r30;
	mul.lo.s32 	%r32, %r31, 2304;
	mov.u32 	%r1, %nctaid.x;
	shr.s32 	%r33, %r32, 31;
	shr.u32 	%r34, %r33, 21;
	add.s32 	%r35, %r32, %r34;
	shr.s32 	%r36, %r35, 11;
	mul.lo.s32 	%r2, %r36, 3;
	and.b32  	%r37, %r35, -2048;
	sub.s32 	%r38, %r32, %r37;
	mul.lo.s32 	%r3, %r38, 3;
	mov.u32 	%r39, %tid.y;
	or.b32  	%r4, %r30, %r39;
	mov.b32 	%r77, 0;
$L__BB4_1:
	mul.lo.s32 	%r6, %r77, 6144;
	mov.b32 	%r78, 0;
	mov.u32 	%r79, %r2;
	mov.u32 	%r80, %r3;
$L__BB4_2:
	mul.lo.s32 	%r41, %r79, 6144;
	add.s32 	%r10, %r41, %r77;
	mul.wide.s32 	%rd7, %r10, 4;
	add.s64 	%rd8, %rd1, %rd7;
	ld.global.u32 	%r42, [%rd8];
	add.s32 	%r43, %r80, %r6;
	mul.wide.s32 	%rd9, %r43, 4;
	add.s64 	%rd10, %rd1, %rd9;
	ld.global.u32 	%r44, [%rd10];
	add.s32 	%r11, %r44, %r42;
	add.s32 	%r45, %r41, %r80;
	mul.wide.s32 	%rd11, %r45, 4;
	add.s64 	%rd2, %rd1, %rd11;
	ld.global.u32 	%r46, [%rd2];
	setp.ge.s32 	%p1, %r11, %r46;
	@%p1 bra 	$L__BB4_4;
	st.global.u32 	[%rd2], %r11;
$L__BB4_4:
	setp.gt.s32 	%p2, %r80, 6142;
	add.s32 	%r47, %r80, 1;
	selp.b32 	%r12, 0, %r47, %p2;
	selp.u32 	%r48, 1, 0, %p2;
	add.s32 	%r13, %r79, %r48;
	selp.b32 	%r49, 6144, 0, %p2;
	add.s32 	%r14, %r10, %r49;
	mul.wide.s32 	%rd12, %r14, 4;
	add.s64 	%rd13, %rd1, %rd12;
	ld.global.u32 	%r50, [%rd13];
	add.s32 	%r51, %r12, %r6;
	mul.wide.s32 	%rd14, %r51, 4;
	add.s64 	%rd15, %rd1, %rd14;
	ld.global.u32 	%r52, [%rd15];
	add.s32 	%r15, %r52, %r50;
	mad.lo.s32 	%r53, %r13, 6144, %r12;
	mul.wide.s32 	%rd16, %r53, 4;
	add.s64 	%rd3, %rd1, %rd16;
	ld.global.u32 	%r54, [%rd3];
	setp.ge.s32 	%p3, %r15, %r54;
	@%p3 bra 	$L__BB4_6;
	st.global.u32 	[%rd3], %r15;
$L__BB4_6:
	setp.gt.s32 	%p4, %r12, 6142;
	add.s32 	%r55, %r12, 1;
	selp.b32 	%r16, 0, %r55, %p4;
	selp.u32 	%r56, 1, 0, %p4;
	add.s32 	%r17, %r13, %r56;
	selp.b32 	%r57, 6144, 0, %p4;
	add.s32 	%r18, %r14, %r57;
	mul.wide.s32 	%rd17, %r18, 4;
	add.s64 	%rd18, %rd1, %rd17;
	ld.global.u32 	%r58, [%rd18];
	add.s32 	%r59, %r16, %r6;
	mul.wide.s32 	%rd19, %r59, 4;
	add.s64 	%rd20, %rd1, %rd19;
	ld.global.u32 	%r60, [%rd20];
	add.s32 	%r19, %r60, %r58;
	mad.lo.s32 	%r61, %r17, 6144, %r16;
	mul.wide.s32 	%rd21, %r61, 4;
	add.s64 	%rd4, %rd1, %rd21;
	ld.global.u32 	%r62, [%rd4];
	setp.ge.s32 	%p5, %r19, %r62;
	@%p5 bra 	$L__BB4_8;
	st.global.u32 	[%rd4], %r19;
$L__BB4_8:
	setp.gt.s32 	%p6, %r16, 6142;
	add.s32 	%r63, %r16, 1;
	selp.b32 	%r20, 0, %r63, %p6;
	selp.u32 	%r64, 1, 0, %p6;
	add.s32 	%r21, %r17, %r64;
	selp.b32 	%r65, 6144, 0, %p6;
	add.s32 	%r66, %r18, %r65;
	mul.wide.s32 	%rd22, %r66, 4;
	add.s64 	%rd23, %rd1, %rd22;
	ld.global.u32 	%r67, [%rd23];
	add.s32 	%r68, %r20, %r6;
	mul.wide.s32 	%rd24, %r68, 4;
	add.s64 	%rd25, %rd1, %rd24;
	ld.global.u32 	%r69, [%rd25];
	add.s32 	%r22, %r69, %r67;
	mad.lo.s32 	%r70, %r21, 6144, %r20;
	mul.wide.s32 	%rd26, %r70, 4;
	add.s64 	%rd5, %rd1, %rd26;
	ld.global.u32 	%r71, [%rd5];
	setp.ge.s32 	%p7, %r22, %r71;
	@%p7 bra 	$L__BB4_10;
	st.global.u32 	[%rd5], %r22;
$L__BB4_10:
	setp.gt.s32 	%p8, %r20, 6142;
	add.s32 	%r72, %r20, 1;
	selp.b32 	%r80, 0, %r72, %p8;
	selp.u32 	%r73, 1, 0, %p8;
	add.s32 	%r79, %r21, %r73;
	add.s32 	%r78, %r78, 4;
	setp.ne.s32 	%p9, %r78, 2304;
	@%p9 bra 	$L__BB4_2;
	setp.ne.s32 	%p10, %r4, 0;
	add.s32 	%r77, %r77, 1;
	@%p10 bra 	$L__BB4_14;
	atom.global.add.u32 	%r74, [barrier], 1;
$L__BB4_13:
	atom.relaxed.global.cas.b32 	%r75, [barrier], %r1, %r1;
	rem.s32 	%r76, %r75, %r1;
	setp.ne.s32 	%p11, %r76, 0;
	@%p11 bra 	$L__BB4_13;
$L__BB4_14:
	bar.sync 	0;
	setp.ne.s32 	%p12, %r77, 6144;
	@%p12 bra 	$L__BB4_1;
	ret;

}
	// .globl	_Z22calcWithAtomic1DSharedPi
.visible .entry _Z22calcWithAtomic1DSharedPi(
	.param .u64 .ptr .align 1 _Z22calcWithAtomic1DSharedPi_param_0
)
{
	.reg .pred 	%p<17>;
	.reg .b32 	%r<115>;
	.reg .b64 	%rd<44>;

	ld.param.u64 	%rd15, [_Z22calcWithAtomic1DSharedPi_param_0];
	cvta.to.global.u64 	%rd1, %rd15;
	mov.u32 	%r46, %ctaid.x;
	mov.u32 	%r47, %ntid.x;
	mov.u32 	%r48, %tid.x;
	mad.lo.s32 	%r49, %r46, %r47, %r48;
	mul.lo.s32 	%r50, %r49, 2304;
	mov.u32 	%r1, %nctaid.x;
	shr.s32 	%r51, %r50, 31;
	shr.u32 	%r52, %r51, 21;
	add.s32 	%r53, %r50, %r52;
	shr.s32 	%r54, %r53, 11;
	mul.lo.s32 	%r2, %r54, 3;
	and.b32  	%r55, %r53, -2048;
	sub.s32 	%r56, %r50, %r55;
	mul.lo.s32 	%r3, %r56, 3;
	mul.lo.s32 	%r4, %r54, 18432;
	mov.u32 	%r57, %tid.y;
	or.b32  	%r5, %r48, %r57;
	mov.b32 	%r97, 0;
$L__BB5_1:
	add.s32 	%r59, %r97, %r4;
	mul.wide.s32 	%rd16, %r59, 4;
	add.s64 	%rd17, %rd1, %rd16;
	ld.global.u32 	%r99, [%rd17];
	mul.lo.s32 	%r60, %r97, 6144;
	add.s32 	%r61, %r60, %r3;
	mul.wide.s32 	%rd18, %r61, 4;
	add.s64 	%rd19, %rd1, %rd18;
	ld.global.u32 	%r98, [%rd19];
	cvt.u64.u32 	%rd2, %r60;
	mov.b32 	%r102, 0;
	mov.u32 	%r100, %r2;
	mov.u32 	%r101, %r3;
$L__BB5_2:
	add.s32 	%r14, %r98, %r99;
	mad.lo.s32 	%r62, %r100, 6144, %r101;
	mul.wide.s32 	%rd20, %r62, 4;
	add.s64 	%rd3, %rd1, %rd20;
	ld.global.u32 	%r63, [%rd3];
	setp.ge.s32 	%p1, %r14, %r63;
	@%p1 bra 	$L__BB5_4;
	st.global.u32 	[%rd3], %r14;
$L__BB5_4:
	setp.gt.s32 	%p2, %r101, 6142;
	@%p2 bra 	$L__BB5_6;
	cvt.u32.u64 	%r67, %rd2;
	add.s32 	%r103, %r101, 1;
	add.s32 	%r68, %r103, %r67;
	cvt.s64.s32 	%rd40, %r68;
	bra.uni 	$L__BB5_7;
$L__BB5_6:
	setp.lt.s32 	%p3, %r100, 6143;
	selp.u32 	%r65, 1, 0, %p3;
	add.s32 	%r100, %r100, %r65;
	mad.lo.s32 	%r66, %r100, 6144, %r97;
	mul.wide.s32 	%rd21, %r66, 4;
	add.s64 	%rd22, %rd1, %rd21;
	ld.global.u32 	%r99, [%rd22];
	mov.b32 	%r103, 0;
	mov.u64 	%rd40, %rd2;
$L__BB5_7:
	shl.b64 	%rd23, %rd40, 2;
	add.s64 	%rd24, %rd1, %rd23;
	ld.global.u32 	%r69, [%rd24];
	add.s32 	%r21, %r69, %r99;
	mad.lo.s32 	%r70, %r100, 6144, %r103;
	mul.wide.s32 	%rd25, %r70, 4;
	add.s64 	%rd6, %rd1, %rd25;
	ld.global.u32 	%r71, [%rd6];
	setp.ge.s32 	%p4, %r21, %r71;
	@%p4 bra 	$L__BB5_9;
	st.global.u32 	[%rd6], %r21;
$L__BB5_9:
	setp.lt.s32 	%p5, %r103, 6143;
	@%p5 bra 	$L__BB5_11;
	setp.lt.s32 	%p6, %r100, 6143;
	selp.u32 	%r73, 1, 0, %p6;
	add.s32 	%r100, %r100, %r73;
	mad.lo.s32 	%r74, %r100, 6144, %r97;
	mul.wide.s32 	%rd26, %r74, 4;
	add.s64 	%rd27, %rd1, %rd26;
	ld.global.u32 	%r99, [%rd27];
	mov.b32 	%r106, 0;
	mov.u64 	%rd41, %rd2;
	bra.uni 	$L__BB5_12;
$L__BB5_11:
	cvt.u32.u64 	%r75, %rd2;
	add.s32 	%r106, %r103, 1;
	add.s32 	%r76, %r106, %r75;
	cvt.s64.s32 	%rd41, %r76;
$L__BB5_12:
	shl.b64 	%rd28, %rd41, 2;
	add.s64 	%rd29, %rd1, %rd28;
	ld.global.u32 	%r77, [%rd29];
	add.s32 	%r28, %r77, %r99;
	mad.lo.s32 	%r78, %r100, 6144, %r106;
	mul.wide.s32 	%rd30, %r78, 4;
	add.s64 	%rd9, %rd1, %rd30;
	ld.global.u32 	%r79, [%rd9];
	setp.ge.s32 	%p7, %r28, %r79;
	@%p7 bra 	$L__BB5_14;
	st.global.u32 	[%rd9], %r28;
$L__BB5_14:
	setp.lt.s32 	%p8, %r106, 6143;
	@%p8 bra 	$L__BB5_16;
	setp.lt.s32 	%p9, %r100, 6143;
	selp.u32 	%r81, 1, 0, %p9;
	add.s32 	%r100, %r100, %r81;
	mad.lo.s32 	%r82, %r100, 6144, %r97;
	mul.wide.s32 	%rd31, %r82, 4;
	add.s64 	%rd32, %rd1, %rd31;
	ld.global.u32 	%r99, [%rd32];
	mov.b32 	%r109, 0;
	mov.u64 	%rd42, %rd2;
	bra.uni 	$L__BB5_17;
$L__BB5_16:
	cvt.u32.u64 	%r83, %rd2;
	add.s32 	%r109, %r106, 1;
	add.s32 	%r84, %r109, %r83;
	cvt.s64.s32 	%rd42, %r84;
$L__BB5_17:
	shl.b64 	%rd33, %rd42, 2;
	add.s64 	%rd34, %rd1, %rd33;
	ld.global.u32 	%r85, [%rd34];
	add.s32 	%r35, %r85, %r99;
	mad.lo.s32 	%r86, %r100, 6144, %r109;
	mul.wide.s32 	%rd35, %r86, 4;
	add.s64 	%rd12, %rd1, %rd35;
	ld.global.u32 	%r87, [%rd12];
	setp.ge.s32 	%p10, %r35, %r87;
	@%p10 bra 	$L__BB5_19;
	st.global.u32 	[%rd12], %r35;
$L__BB5_19:
	setp.lt.s32 	%p11, %r109, 6143;
	@%p11 bra 	$L__BB5_21;
	setp.lt.s32 	%p12, %r100, 6143;
	selp.u32 	%r89, 1, 0, %p12;
	add.s32 	%r100, %r100, %r89;
	mad.lo.s32 	%r90, %r100, 6144, %r97;
	mul.wide.s32 	%rd36, %r90, 4;
	add.s64 	%rd37, %rd1, %rd36;
	ld.global.u32 	%r99, [%rd37];
	mov.b32 	%r101, 0;
	mov.u64 	%rd43, %rd2;
	bra.uni 	$L__BB5_22;
$L__BB5_21:
	cvt.u32.u64 	%r91, %rd2;
	add.s32 	%r101, %r109, 1;
	add.s32 	%r92, %r101, %r91;
	cvt.s64.s32 	%rd43, %r92;
$L__BB5_22:
	shl.b64 	%rd38, %rd43, 2;
	add.s64 	%rd39, %rd1, %rd38;
	ld.global.u32 	%r98, [%rd39];
	add.s32 	%r102, %r102, 4;
	setp.ne.s32 	%p13, %r102, 2304;
	@%p13 bra 	$L__BB5_2;
	setp.ne.s32 	%p14, %r5, 0;
	add.s32 	%r97, %r97, 1;
	@%p14 bra 	$L__BB5_27;
	atom.global.add.u32 	%r93, [barrier], 1;
$L__BB5_25:
	atom.relaxed.global.cas.b32 	%r94, [barrier], %r1, %r1;
	rem.s32 	%r95, %r94, %r1;
	setp.ne.s32 	%p15, %r95, 0;
	@%p15 bra 	$L__BB5_25;
	mov.b32 	%r96, 0;
	st.global.u32 	[barrier], %r96;
$L__BB5_27:
	bar.sync 	0;
	setp.ne.s32 	%p16, %r97, 6144;
	@%p16 bra 	$L__BB5_1;
	ret;

}
	// .globl	_Z17calcWithoutAtomicPiii
.visible .entry _Z17calcWithoutAtomicPiii(
	.param .u64 .ptr .align 1 _Z17calcWithoutAtomicPiii_param_0,
	.param .u32 _Z17calcWithoutAtomicPiii_param_1,
	.param .u32 _Z17calcWithoutAtomicPiii_param_2
)
{
	.reg .pred 	%p<32>;
	.reg .b32 	%r<74>;
	.reg .b64 	%rd<31>;

	ld.param.u64 	%rd12, [_Z17calcWithoutAtomicPiii_param_0];
	ld.param.u32 	%r29, [_Z17calcWithoutAtomicPiii_param_1];
	ld.param.u32 	%r30, [_Z17calcWithoutAtomicPiii_param_2];
	cvta.to.global.u64 	%rd1, %rd12;
	mov.u32 	%r31, %ctaid.x;
	mov.u32 	%r32, %ntid.x;
	mov.u32 	%r33, %tid.x;
	mad.lo.s32 	%r34, %r31, %r32, %r33;
	mul.lo.s32 	%r69, %r30, %r34;
	mov.u32 	%r35, %ctaid.y;
	mov.u32 	%r36, %ntid.y;
	mov.u32 	%r37, %tid.y;
	mad.lo.s32 	%r38, %r35, %r36, %r37;
	mul.lo.s32 	%r2, %r30, %r38;
	setp.lt.s32 	%p1, %r30, 1;
	@%p1 bra 	$L__BB6_30;
	add.s32 	%r3, %r2, %r30;
	mul.lo.s32 	%r39, %r29, 6144;
	add.s32 	%r4, %r2, 1;
	max.s32 	%r40, %r3, %r4;
	sub.s32 	%r41, %r40, %r2;
	and.b32  	%r5, %r41, 3;
	add.s32 	%r42, %r2, %r39;
	mul.wide.s32 	%rd13, %r42, 4;
	add.s64 	%rd2, %rd1, %rd13;
	cvt.s64.s32 	%rd3, %r39;
	cvt.s64.s32 	%rd4, %r2;
	add.s32 	%r6, %r2, 3;
	sub.s32 	%r7, %r2, %r40;
	add.s32 	%r8, %r69, %r30;
$L__BB6_2:
	setp.eq.s32 	%p2, %r5, 0;
	mul.lo.s32 	%r10, %r69, 6144;
	add.s32 	%r43, %r10, %r29;
	mul.wide.s32 	%rd14, %r43, 4;
	add.s64 	%rd5, %rd1, %rd14;
	mov.u32 	%r70, %r2;
	@%p2 bra 	$L__BB6_14;
	add.s32 	%r44, %r2, %r10;
	mul.wide.s32 	%rd15, %r44, 4;
	add.s64 	%rd6, %rd1, %rd15;
	max.s32 	%r45, %r69, %r2;
	setp.gt.s32 	%p3, %r45, 6143;
	@%p3 bra 	$L__BB6_6;
	ld.global.u32 	%r46, [%rd5];
	ld.global.u32 	%r47, [%rd2];
	add.s32 	%r11, %r47, %r46;
	ld.global.u32 	%r48, [%rd6];
	setp.ge.s32 	%p4, %r11, %r48;
	@%p4 bra 	$L__BB6_6;
	st.global.u32 	[%rd6], %r11;
$L__BB6_6:
	setp.eq.s32 	%p5, %r5, 1;
	mov.u32 	%r70, %r4;
	@%p5 bra 	$L__BB6_14;
	setp.gt.s32 	%p6, %r69, 6143;
	setp.gt.s32 	%p7, %r2, 6142;
	or.pred  	%p8, %p6, %p7;
	@%p8 bra 	$L__BB6_10;
	ld.global.u32 	%r49, [%rd5];
	ld.global.u32 	%r50, [%rd2+4];
	add.s32 	%r12, %r50, %r49;
	ld.global.u32 	%r51, [%rd6+4];
	setp.ge.s32 	%p9, %r12, %r51;
	@%p9 bra 	$L__BB6_10;
	st.global.u32 	[%rd6+4], %r12;
$L__BB6_10:
	add.s32 	%r70, %r2, 2;
	setp.eq.s32 	%p10, %r5, 2;
	@%p10 bra 	$L__BB6_14;
	setp.gt.s32 	%p11, %r69, 6143;
	setp.gt.s32 	%p12, %r2, 6141;
	or.pred  	%p13, %p11, %p12;
	mov.u32 	%r70, %r6;
	@%p13 bra 	$L__BB6_14;
	ld.global.u32 	%r52, [%rd5];
	add.s64 	%rd16, %rd4, %rd3;
	shl.b64 	%rd17, %rd16, 2;
	add.s64 	%rd18, %rd1, %rd17;
	ld.global.u32 	%r53, [%rd18+8];
	add.s32 	%r14, %r53, %r52;
	cvt.s64.s32 	%rd19, %r10;
	add.s64 	%rd20, %rd4, %rd19;
	shl.b64 	%rd21, %rd20, 2;
	add.s64 	%rd7, %rd1, %rd21;
	ld.global.u32 	%r54, [%rd7+8];
	setp.ge.s32 	%p14, %r14, %r54;
	mov.u32 	%r70, %r6;
	@%p14 bra 	$L__BB6_14;
	st.global.u32 	[%rd7+8], %r14;
	mov.u32 	%r70, %r6;
$L__BB6_14:
	setp.gt.u32 	%p15, %r7, -4;
	@%p15 bra 	$L__BB6_29;
	cvt.u32.u64 	%r55, %rd3;
	add.s32 	%r72, %r55, %r70;
	cvt.s64.s32 	%rd8, %r10;
	add.s32 	%r71, %r70, %r10;
$L__BB6_16:
	max.s32 	%r56, %r69, %r70;
	setp.gt.s32 	%p16, %r56, 6143;
	@%p16 bra 	$L__BB6_19;
	mul.wide.s32 	%rd22, %r71, 4;
	add.s64 	%rd9, %rd1, %rd22;
	ld.global.u32 	%r57, [%rd5];
	mul.wide.s32 	%rd23, %r72, 4;
	add.s64 	%rd24, %rd1, %rd23;
	ld.global.u32 	%r58, [%rd24];
	add.s32 	%r21, %r58, %r57;
	ld.global.u32 	%r59, [%rd9];
	setp.ge.s32 	%p17, %r21, %r59;
	@%p17 bra 	$L__BB6_19;
	st.global.u32 	[%rd9], %r21;
$L__BB6_19:
	cvt.s64.s32 	%rd25, %r70;
	add.s64 	%rd26, %rd8, %rd25;
	shl.b64 	%rd27, %rd26, 2;
	add.s64 	%rd28, %rd1, 8;
	add.s64 	%rd10, %rd28, %rd27;
	add.s64 	%rd29, %rd3, %rd25;
	shl.b64 	%rd30, %rd29, 2;
	add.s64 	%rd11, %rd28, %rd30;
	setp.gt.s32 	%p18, %r69, 6143;
	setp.gt.s32 	%p19, %r70, 6142;
	or.pred  	%p20, %p18, %p19;
	@%p20 bra 	$L__BB6_22;
	ld.global.u32 	%r60, [%rd5];
	ld.global.u32 	%r61, [%rd11+-4];
	add.s32 	%r22, %r61, %r60;
	ld.global.u32 	%r62, [%rd10+-4];
	setp.ge.s32 	%p21, %r22, %r62;
	@%p21 bra 	$L__BB6_22;
	st.global.u32 	[%rd10+-4], %r22;
$L__BB6_22:
	setp.gt.s32 	%p23, %r70, 6141;
	or.pred  	%p24, %p18, %p23;
	@%p24 bra 	$L__BB6_25;
	ld.global.u32 	%r63, [%rd5];
	ld.global.u32 	%r64, [%rd11];
	add.s32 	%r23, %r64, %r63;
	ld.global.u32 	%r65, [%rd10];
	setp.ge.s32 	%p25, %r23, %r65;
	@%p25 bra 	$L__BB6_25;
	st.global.u32 	[%rd10], %r23;
$L__BB6_25:
	setp.gt.s32 	%p27, %r70, 6140;
	or.pred  	%p28, %p18, %p27;
	@%p28 bra 	$L__BB6_28;
	ld.global.u32 	%r66, [%rd5];
	ld.global.u32 	%r67, [%rd11+4];
	add.s32 	%r24, %r67, %r66;
	ld.global.u32 	%r68, [%rd10+4];
	setp.ge.s32 	%p29, %r24, %r68;
	@%p29 bra 	$L__BB6_28;
	st.global.u32 	[%rd10+4], %r24;
$L__BB6_28:
	add.s32 	%r70, %r70, 4;
	add.s32 	%r72, %r72, 4;
	add.s32 	%r71, %r71, 4;
	setp.lt.s32 	%p30, %r70, %r3;
	@%p30 bra 	$L__BB6_16;
$L__BB6_29:
	add.s32 	%r69, %r69, 1;
	setp.lt.s32 	%p31, %r69, %r8;
	@%p31 bra 	$L__BB6_2;
$L__BB6_30:
	ret;

}
	// .globl	_Z22calculateSequencialGPUPi
.visible .entry _Z22calculateSequencialGPUPi(
	.param .u64 .ptr .align 1 _Z22calculateSequencialGPUPi_param_0
)
{
	.reg .pred 	%p<12>;
	.reg .b32 	%r<60>;
	.reg .b64 	%rd<16>;

	ld.param.u64 	%rd10, [_Z22calculateSequencialGPUPi_param_0];
	cvta.to.global.u64 	%rd1, %rd10;
	add.s64 	%rd2, %rd1, 16;
	mov.b32 	%r50, 0;
$L__BB7_1:
	mul.wide.u32 	%rd11, %r50, 24576;
	add.s64 	%rd3, %rd2, %rd11;
	mov.b32 	%r51, 0;
$L__BB7_2:
	mad.lo.s32 	%r33, %r51, 6144, %r50;
	mul.wide.u32 	%rd12, %r33, 4;
	add.s64 	%rd4, %rd1, %rd12;
	mul.wide.u32 	%rd13, %r51, 24576;
	add.s64 	%rd14, %rd2, %rd13;
	mov.b32 	%r52, 0;
	mov.u64 	%rd15, %rd3;
$L__BB7_3:
	ld.global.u32 	%r54, [%rd4];
	ld.global.u32 	%r34, [%rd15+-16];
	add.s32 	%r5, %r34, %r54;
	ld.global.u32 	%r35, [%rd14+-16];
	setp.ge.s32 	%p1, %r5, %r35;
	@%p1 bra 	$L__BB7_5;
	st.global.u32 	[%rd14+-16], %r5;
	ld.global.u32 	%r54, [%rd4];
$L__BB7_5:
	ld.global.u32 	%r36, [%rd15+-12];
	add.s32 	%r8, %r36, %r54;
	ld.global.u32 	%r37, [%rd14+-12];
	setp.ge.s32 	%p2, %r8, %r37;
	@%p2 bra 	$L__BB7_7;
	st.global.u32 	[%rd14+-12], %r8;
	ld.global.u32 	%r54, [%rd4];
$L__BB7_7:
	ld.global.u32 	%r38, [%rd15+-8];
	add.s32 	%r11, %r38, %r54;
	ld.global.u32 	%r39, [%rd14+-8];
	setp.ge.s32 	%p3, %r11, %r39;
	@%p3 bra 	$L__BB7_9;
	st.global.u32 	[%rd14+-8], %r11;
	ld.global.u32 	%r54, [%rd4];
$L__BB7_9:
	ld.global.u32 	%r40, [%rd15+-4];
	add.s32 	%r14, %r40, %r54;
	ld.global.u32 	%r41, [%rd14+-4];
	setp.ge.s32 	%p4, %r14, %r41;
	@%p4 bra 	$L__BB7_11;
	st.global.u32 	[%rd14+-4], %r14;
	ld.global.u32 	%r54, [%rd4];
$L__BB7_11:
	ld.global.u32 	%r42, [%rd15];
	add.s32 	%r17, %r42, %r54;
	ld.global.u32 	%r43, [%rd14];
	setp.ge.s32 	%p5, %r17, %r43;
	@%p5 bra 	$L__BB7_13;
	st.global.u32 	[%rd14], %r17;
	ld.global.u32 	%r54, [%rd4];
$L__BB7_13:
	ld.global.u32 	%r44, [%rd15+4];
	add.s32 	%r20, %r44, %r54;
	ld.global.u32 	%r45, [%rd14+4];
	setp.ge.s32 	%p6, %r20, %r45;
	@%p6 bra 	$L__BB7_15;
	st.global.u32 	[%rd14+4], %r20;
	ld.global.u32 	%r54, [%rd4];
$L__BB7_15:
	ld.global.u32 	%r46, [%rd15+8];
	add.s32 	%r23, %r46, %r54;
	ld.global.u32 	%r47, [%rd14+8];
	setp.ge.s32 	%p7, %r23, %r47;
	@%p7 bra 	$L__BB7_17;
	st.global.u32 	[%rd14+8], %r23;
	ld.global.u32 	%r54, [%rd4];
$L__BB7_17:
	ld.global.u32 	%r48, [%rd15+12];
	add.s32 	%r26, %r48, %r54;
	ld.global.u32 	%r49, [%rd14+12];
	setp.ge.s32 	%p8, %r26, %r49;
	@%p8 bra 	$L__BB7_19;
	st.global.u32 	[%rd14+12], %r26;
$L__BB7_19:
	add.s32 	%r52, %r52, 8;
	add.s64 	%rd15, %rd15, 32;
	add.s64 	%rd14, %rd14, 32;
	setp.ne.s32 	%p9, %r52, 6144;
	@%p9 bra 	$L__BB7_3;
	add.s32 	%r51, %r51, 1;
	setp.ne.s32 	%p10, %r51, 6144;
	@%p10 bra 	$L__BB7_2;
	add.s32 	%r50, %r50, 1;
	setp.ne.s32 	%p11, %r50, 6144;
	@%p11 bra 	$L__BB7_1;
	ret;

}


// ===== COMPILED SASS (sm_100) =====

	.target	sm_100

	.elftype	@"ET_EXEC"


//--------------------- .note.nv.tkinfo           --------------------------
	.section	.note.nv.tkinfo,"",@"SHT_NOTE"
	.sectionflags	@"SHF_NOTE_NV_TKINFO"
	.tkinfo
        /*0018*/ 	.word	0x00000002
        /*0030*/ 	.string	""
        /*0030*/ 	.string	"ptxas"
        /*0030*/ 	.string	"Cuda compilation tools, release 13.0, V13.0.88"
        /*0030*/ 	.string	"Build cuda_13.0.r13.0/compiler.36424714_0"
        /*0030*/ 	.string	"-arch sm_100 -m 64 "



//--------------------- .note.nv.cuinfo           --------------------------
	.section	.note.nv.cuinfo,"",@"SHT_NOTE"
	.sectionflags	@"SHF_NOTE_NV_CUINFO"
        /*0018*/ 	.short	0x0002
        /*001a*/ 	.short	0x0064
        /*001c*/ 	.short	0x0082
	.zero		2


//--------------------- .nv.info                  --------------------------
	.section	.nv.info,"",@"SHT_CUDA_INFO"
	.align	4


	//----- nvinfo : EIATTR_REGCOUNT
	.align		4
        /*0000*/ 	.byte	0x04, 0x2f
        /*0002*/ 	.short	(.L_2 - .L_1)
	.align		4
.L_1:
        /*0004*/ 	.word	index@(_Z19calcOnePosPerThreadPii)
        /*0008*/ 	.word	0x0000000e


	//----- nvinfo : EIATTR_FRAME_SIZE
	.align		4
.L_2:
        /*000c*/ 	.byte	0x04, 0x11
        /*000e*/ 	.short	(.L_4 - .L_3)
	.align		4
.L_3:
        /*0010*/ 	.word	index@(_Z19calcOnePosPerThreadPii)
        /*0014*/ 	.word	0x00000000


	//----- nvinfo : EIATTR_REGCOUNT
	.align		4
.L_4:
        /*0018*/ 	.byte	0x04, 0x2f
        /*001a*/ 	.short	(.L_6 - .L_5)
	.align		4
.L_5:
        /*001c*/ 	.word	index@(_Z18calThreadPerColumnPiii)
        /*0020*/ 	.word	0x00000016


	//----- nvinfo : EIATTR_FRAME_SIZE
	.align		4
.L_6:
        /*0024*/ 	.byte	0x04, 0x11
        /*0026*/ 	.short	(.L_8 - .L_7)
	.align		4
.L_7:
        /*0028*/ 	.word	index@(_Z18calThreadPerColumnPiii)
        /*002c*/ 	.word	0x00000000


	//----- nvinfo : EIATTR_REGCOUNT
	.align		4
.L_8:
        /*0030*/ 	.byte	0x04, 0x2f
        /*0032*/ 	.short	(.L_10 - .L_9)
	.align		4
.L_9:
        /*0034*/ 	.word	index@(_Z14calcWithAtomicPii)
        /*0038*/ 	.word	0x0000001c


	//----- nvinfo : EIATTR_FRAME_SIZE
	.align		4
.L_10:
        /*003c*/ 	.byte	0x04, 0x11
        /*003e*/ 	.short	(.L_12 - .L_11)
	.align		4
.L_11:
        /*0040*/ 	.word	index@(_Z14calcWithAtomicPii)
        /*0044*/ 	.word	0x00000000


	//----- nvinfo : EIATTR_REGCOUNT
	.align		4
.L_12:
        /*0048*/ 	.byte	0x04, 0x2f
        /*004a*/ 	.short	(.L_14 - .L_13)
	.align		4
.L_13:
        /*004c*/ 	.word	index@(_Z19calcWithoutAtomic1DPii)
        /*0050*/ 	.word	0x00000018


	//----- nvinfo : EIATTR_FRAME_SIZE
	.align		4
.L_14:
        /*0054*/ 	.byte	0x04, 0x11
        /*0056*/ 	.short	(.L_16 - .L_15)
	.align		4
.L_15:
        /*0058*/ 	.word	index@(_Z19calcWithoutAtomic1DPii)
        /*005c*/ 	.word	0x00000000


	//----- nvinfo : EIATTR_REGCOUNT
	.align		4
.L_16:
        /*0060*/ 	.byte	0x04, 0x2f
        /*0062*/ 	.short	(.L_18 - .L_17)
	.align		4
.L_17:
        /*0064*/ 	.word	index@(_Z16calcWithAtomic1DPi)
        /*0068*/ 	.word	0x0000001c


	//----- nvinfo : EIATTR_FRAME_SIZE
	.align		4
.L_18:
        /*006c*/ 	.byte	0x04, 0x11
        /*006e*/ 	.short	(.L_20 - .L_19)
	.align		4
.L_19:
        /*0070*/ 	.word	index@(_Z16calcWithAtomic1DPi)
        /*0074*/ 	.word	0x00000000


	//----- nvinfo : EIATTR_REGCOUNT
	.align		4
.L_20:
        /*0078*/ 	.byte	0x04, 0x2f
        /*007a*/ 	.short	(.L_22 - .L_21)
	.align		4
.L_21:
        /*007c*/ 	.word	index@(_Z22calcWithAtomic1DSharedPi)
        /*0080*/ 	.word	0x0000001c


	//----- nvinfo : EIATTR_FRAME_SIZE
	.align		4
.L_22:
        /*0084*/ 	.byte	0x04, 0x11
        /*0086*/ 	.short	(.L_24 - .L_23)
	.align		4
.L_23:
        /*0088*/ 	.word	index@(_Z22calcWithAtomic1DSharedPi)
        /*008c*/ 	.word	0x00000000


	//----- nvinfo : EIATTR_REGCOUNT
	.align		4
.L_24:
        /*0090*/ 	.byte	0x04, 0x2f
        /*0092*/ 	.short	(.L_26 - .L_25)
	.align		4
.L_25:
        /*0094*/ 	.word	index@(_Z17calcWithoutAtomicPiii)
        /*0098*/ 	.word	0x0000001d


	//----- nvinfo : EIATTR_FRAME_SIZE
	.align		4
.L_26:
        /*009c*/ 	.byte	0x04, 0x11
        /*009e*/ 	.short	(.L_28 - .L_27)
	.align		4
.L_27:
        /*00a0*/ 	.word	index@(_Z17calcWithoutAtomicPiii)
        /*00a4*/ 	.word	0x00000000


	//----- nvinfo : EIATTR_REGCOUNT
	.align		4
.L_28:
        /*00a8*/ 	.byte	0x04, 0x2f
        /*00aa*/ 	.short	(.L_30 - .L_29)
	.align		4
.L_29:
        /*00ac*/ 	.word	index@(_Z22calculateSequencialGPUPi)
        /*00b0*/ 	.word	0x00000018


	//----- nvinfo : EIATTR_FRAME_SIZE
	.align		4
.L_30:
        /*00b4*/ 	.byte	0x04, 0x11
        /*00b6*/ 	.short	(.L_32 - .L_31)
	.align		4
.L_31:
        /*00b8*/ 	.word	index@(_Z22calculateSequencialGPUPi)
        /*00bc*/ 	.word	0x00000000


	//----- nvinfo : EIATTR_MIN_STACK_SIZE
	.align		4
.L_32:
        /*00c0*/ 	.byte	0x04, 0x12
        /*00c2*/ 	.short	(.L_34 - .L_33)
	.align		4
.L_33:
        /*00c4*/ 	.word	index@(_Z22calculateSequencialGPUPi)
        /*00c8*/ 	.word	0x00000000


	//----- nvinfo : EIATTR_MIN_STACK_SIZE
	.align		4
.L_34:
        /*00cc*/ 	.byte	0x04, 0x12
        /*00ce*/ 	.short	(.L_36 - .L_35)
	.align		4
.L_35:
        /*00d0*/ 	.word	index@(_Z17calcWithoutAtomicPiii)
        /*00d4*/ 	.word	0x00000000


	//----- nvinfo : EIATTR_MIN_STACK_SIZE
	.align		4
.L_36:
        /*00d8*/ 	.byte	0x04, 0x12
        /*00da*/ 	.short	(.L_38 - .L_37)
	.align		4
.L_37:
        /*00dc*/ 	.word	index@(_Z22calcWithAtomic1DSharedPi)
        /*00e0*/ 	.word	0x00000000


	//----- nvinfo : EIATTR_MIN_STACK_SIZE
	.align		4
.L_38:
        /*00e4*/ 	.byte	0x04, 0x12
        /*00e6*/ 	.short	(.L_40 - .L_39)
	.align		4
.L_39:
        /*00e8*/ 	.word	index@(_Z16calcWithAtomic1DPi)
        /*00ec*/ 	.word	0x00000000


	//----- nvinfo : EIATTR_MIN_STACK_SIZE
	.align		4
.L_40:
        /*00f0*/ 	.byte	0x04, 0x12
        /*00f2*/ 	.short	(.L_42 - .L_41)
	.align		4
.L_41:
        /*00f4*/ 	.word	index@(_Z19calcWithoutAtomic1DPii)
        /*00f8*/ 	.word	0x00000000


	//----- nvinfo : EIATTR_MIN_STACK_SIZE
	.align		4
.L_42:
        /*00fc*/ 	.byte	0x04, 0x12
        /*00fe*/ 	.short	(.L_44 - .L_43)
	.align		4
.L_43:
        /*0100*/ 	.word	index@(_Z14calcWithAtomicPii)
        /*0104*/ 	.word	0x00000000


	//----- nvinfo : EIATTR_MIN_STACK_SIZE
	.align		4
.L_44:
        /*0108*/ 	.byte	0x04, 0x12
        /*010a*/ 	.short	(.L_46 - .L_45)
	.align		4
.L_45:
        /*010c*/ 	.word	index@(_Z18calThreadPerColumnPiii)
        /*0110*/ 	.word	0x00000000


	//----- nvinfo : EIATTR_MIN_STACK_SIZE
	.align		4
.L_46:
        /*0114*/ 	.byte	0x04, 0x12
        /*0116*/ 	.short	(.L_48 - .L_47)
	.align		4
.L_47:
        /*0118*/ 	.word	index@(_Z19calcOnePosPerThreadPii)
        /*011c*/ 	.word	0x00000000
.L_48:


//--------------------- .nv.compat                --------------------------
	.section	.nv.compat,"",@"SHT_CUDA_COMPAT_INFO"
	.align	4
        /*0000*/ 	.byte	0x02, 0x09, 0x00, 0x00, 0x02, 0x02, 0x01, 0x00, 0x02, 0x05, 0x05, 0x00, 0x03, 0x07, 0x01, 0x01
        /*0010*/ 	.byte	0x02, 0x03, 0x00, 0x00, 0x02, 0x06, 0x01, 0x00, 0x04, 0x0b, 0x08, 0x00, 0x09, 0x00, 0x00, 0x00
        /*0020*/ 	.byte	0x00, 0x00, 0x00, 0x00


//--------------------- .nv.info._Z22calculateSequencialGPUPi --------------------------
	.section	.nv.info._Z22calculateSequencialGPUPi,"",@"SHT_CUDA_INFO"
	.sectionflags	@""
	.align	4


	//----- nvinfo : EIATTR_CUDA_API_VERSION
	.align		4
        /*0000*/ 	.byte	0x04, 0x37
        /*0002*/ 	.short	(.L_50 - .L_49)
.L_49:
        /*0004*/ 	.word	0x00000082


	//----- nvinfo : EIATTR_KPARAM_INFO
	.align		4
.L_50:
        /*0008*/ 	.byte	0x04, 0x17
        /*000a*/ 	.short	(.L_52 - .L_51)
.L_51:
        /*000c*/ 	.word	0x00000000
        /*0010*/ 	.short	0x0000
        /*0012*/ 	.short	0x0000
        /*0014*/ 	.byte	0x00, 0xf5, 0x21, 0x00


	//----- nvinfo : EIATTR_SPARSE_MMA_MASK
	.align		4
.L_52:
        /*0018*/ 	.byte	0x03, 0x50
        /*001a*/ 	.short	0x0000


	//----- nvinfo : EIATTR_MAXREG_COUNT
	.align		4
        /*001c*/ 	.byte	0x03, 0x1b
        /*001e*/ 	.short	0x00ff


	//----- nvinfo : EIATTR_MERCURY_ISA_VERSION
	.align		4
        /*0020*/ 	.byte	0x03, 0x5f
        /*0022*/ 	.short	0x0101


	//----- nvinfo : EIATTR_VRC_CTA_INIT_COUNT
	.align		4
        /*0024*/ 	.byte	0x02, 0x4a
	.zero		1
	.zero		1


	//----- nvinfo : EIATTR_EXIT_INSTR_OFFSETS
	.align		4
        /*0028*/ 	.byte	0x04, 0x1c
        /*002a*/ 	.short	(.L_54 - .L_53)


	//   ....[0]....
.L_53:
        /*002c*/ 	.word	0x00000520


	//----- nvinfo : EIATTR_CBANK_PARAM_SIZE
	.align		4
.L_54:
        /*0030*/ 	.byte	0x03, 0x19
        /*0032*/ 	.short	0x0008


	//----- nvinfo : EIATTR_PARAM_CBANK
	.align		4
        /*0034*/ 	.byte	0x04, 0x0a
        /*0036*/ 	.short	(.L_56 - .L_55)
	.align		4
.L_55:
        /*0038*/ 	.word	index@(.nv.constant0._Z22calculateSequencialGPUPi)
        /*003c*/ 	.short	0x0380
        /*003e*/ 	.short	0x0008


	//----- nvinfo : EIATTR_SW_WAR
	.align		4
.L_56:
        /*0040*/ 	.byte	0x04, 0x36
        /*0042*/ 	.short	(.L_58 - .L_57)
.L_57:
        /*0044*/ 	.word	0x00000008
.L_58:


//--------------------- .nv.info._Z17calcWithoutAtomicPiii --------------------------
	.section	.nv.info._Z17calcWithoutAtomicPiii,"",@"SHT_CUDA_INFO"
	.sectionflags	@""
	.align	4


	//----- nvinfo : EIATTR_CUDA_API_VERSION
	.align		4
        /*0000*/ 	.byte	0x04, 0x37
        /*0002*/ 	.short	(.L_60 - .L_59)
.L_59:
        /*0004*/ 	.word	0x00000082


	//----- nvinfo : EIATTR_KPARAM_INFO
	.align		4
.L_60:
        /*0008*/ 	.byte	0x04, 0x17
        /*000a*/ 	.short	(.L_62 - .L_61)
.L_61:
        /*000c*/ 	.word	0x00000000
        /*0010*/ 	.short	0x0002
        /*0012*/ 	.short	0x000c
        /*0014*/ 	.byte	0x00, 0xf0, 0x11, 0x00


	//----- nvinfo : EIATTR_KPARAM_INFO
	.align		4
.L_62:
        /*0018*/ 	.byte	0x04, 0x17
        /*001a*/ 	.short	(.L_64 - .L_63)
.L_63:
        /*001c*/ 	.word	0x00000000
        /*0020*/ 	.short	0x0001
        /*0022*/ 	.short	0x0008
        /*0024*/ 	.byte	0x00, 0xf0, 0x11, 0x00


	//----- nvinfo : EIATTR_KPARAM_INFO
	.align		4
.L_64:
        /*0028*/ 	.byte	0x04, 0x17
        /*002a*/ 	.short	(.L_66 - .L_65)
.L_65:
        /*002c*/ 	.word	0x00000000
        /*0030*/ 	.short	0x0000
        /*0032*/ 	.short	0x0000
        /*0034*/ 	.byte	0x00, 0xf5, 0x21, 0x00


	//----- nvinfo : EIATTR_SPARSE_MMA_MASK
	.align		4
.L_66:
        /*0038*/ 	.byte	0x03, 0x50
        /*003a*/ 	.short	0x0000


	//----- nvinfo : EIATTR_MAXREG_COUNT
	.align		4
        /*003c*/ 	.byte	0x03, 0x1b
        /*003e*/ 	.short	0x00ff


	//----- nvinfo : EIATTR_MERCURY_ISA_VERSION
	.align		4
        /*0040*/ 	.byte	0x03, 0x5f
        /*0042*/ 	.short	0x0101


	//----- nvinfo : EIATTR_VRC_CTA_INIT_COUNT
	.align		4
        /*0044*/ 	.byte	0x02, 0x4a
	.zero		1
	.zero		1


	//----- nvinfo : EIATTR_EXIT_INSTR_OFFSETS
	.align		4
        /*0048*/ 	.byte	0x04, 0x1c
        /*004a*/ 	.short	(.L_68 - .L_67)


	//   ....[0]....
.L_67:
        /*004c*/ 	.word	0x00000090


	//   ....[1]....
        /*0050*/ 	.word	0x00000a30


	//----- nvinfo : EIATTR_CRS_STACK_SIZE
	.align		4
.L_68:
        /*0054*/ 	.byte	0x04, 0x1e
        /*0056*/ 	.short	(.L_70 - .L_69)
.L_69:
        /*0058*/ 	.word	0x00000000


	//----- nvinfo : EIATTR_CBANK_PARAM_SIZE
	.align		4
.L_70:
        /*005c*/ 	.byte	0x03, 0x19
        /*005e*/ 	.short	0x0010


	//----- nvinfo : EIATTR_PARAM_CBANK
	.align		4
        /*0060*/ 	.byte	0x04, 0x0a
        /*0062*/ 	.short	(.L_72 - .L_71)
	.align		4
.L_71:
        /*0064*/ 	.word	index@(.nv.constant0._Z17calcWithoutAtomicPiii)
        /*0068*/ 	.short	0x0380
        /*006a*/ 	.short	0x0010


	//----- nvinfo : EIATTR_SW_WAR
	.align		4
.L_72:
        /*006c*/ 	.byte	0x04, 0x36
        /*006e*/ 	.short	(.L_74 - .L_73)
.L_73:
        /*0070*/ 	.word	0x00000008
.L_74:


//--------------------- .nv.info._Z22calcWithAtomic1DSharedPi --------------------------
	.section	.nv.info._Z22calcWithAtomic1DSharedPi,"",@"SHT_CUDA_INFO"
	.sectionflags	@""
	.align	4


	//----- nvinfo : EIATTR_CUDA_API_VERSION
	.align		4
        /*0000*/ 	.byte	0x04, 0x37
        /*0002*/ 	.short	(.L_76 - .L_75)
.L_75:
        /*0004*/ 	.word	0x00000082


	//----- nvinfo : EIATTR_KPARAM_INFO
	.align		4
.L_76:
        /*0008*/ 	.byte	0x04, 0x17
        /*000a*/ 	.short	(.L_78 - .L_77)
.L_77:
        /*000c*/ 	.word	0x00000000
        /*0010*/ 	.short	0x0000
        /*0012*/ 	.short	0x0000
        /*0014*/ 	.byte	0x00, 0xf5, 0x21, 0x00


	//----- nvinfo : EIATTR_SPARSE_MMA_MASK
	.align		4
.L_78:
        /*0018*/ 	.byte	0x03, 0x50
        /*001a*/ 	.short	0x0000


	//----- nvinfo : EIATTR_MAXREG_COUNT
	.align		4
        /*001c*/ 	.byte	0x03, 0x1b
        /*001e*/ 	.short	0x00ff


	//----- nvinfo : EIATTR_NUM_BARRIERS
	.align		4
        /*0020*/ 	.byte	0x02, 0x4c
        /*0022*/ 	.byte	0x01
	.zero		1


	//----- nvinfo : EIATTR_MERCURY_ISA_VERSION
	.align		4
        /*0024*/ 	.byte	0x03, 0x5f
        /*0026*/ 	.short	0x0101


	//----- nvinfo : EIATTR_INT_WARP_WIDE_INSTR_OFFSETS
	.align		4
        /*0028*/ 	.byte	0x04, 0x31
        /*002a*/ 	.short	(.L_80 - .L_79)


	//   ....[0]....
.L_79:
        /*002c*/ 	.word	0x000008b0


	//----- nvinfo : EIATTR_VRC_CTA_INIT_COUNT
	.align		4
.L_80:
        /*0030*/ 	.byte	0x02, 0x4a
	.zero		1
	.zero		1


	//----- nvinfo : EIATTR_EXIT_INSTR_OFFSETS
	.align		4
        /*0034*/ 	.byte	0x04, 0x1c
        /*0036*/ 	.short	(.L_82 - .L_81)


	//   ....[0]....
.L_81:
        /*0038*/ 	.word	0x00000b60


	//----- nvinfo : EIATTR_CRS_STACK_SIZE
	.align		4
.L_82:
        /*003c*/ 	.byte	0x04, 0x1e
        /*003e*/ 	.short	(.L_84 - .L_83)
.L_83:
        /*0040*/ 	.word	0x00000000


	//----- nvinfo : EIATTR_CBANK_PARAM_SIZE
	.align		4
.L_84:
        /*0044*/ 	.byte	0x03, 0x19
        /*0046*/ 	.short	0x0008


	//----- nvinfo : EIATTR_PARAM_CBANK
	.align		4
        /*0048*/ 	.byte	0x04, 0x0a
        /*004a*/ 	.short	(.L_86 - .L_85)
	.align		4
.L_85:
        /*004c*/ 	.word	index@(.nv.constant0._Z22calcWithAtomic1DSharedPi)
        /*0050*/ 	.short	0x0380
        /*0052*/ 	.short	0x0008


	//----- nvinfo : EIATTR_SW_WAR
	.align		4
.L_86:
        /*0054*/ 	.byte	0x04, 0x36
        /*0056*/ 	.short	(.L_88 - .L_87)
.L_87:
        /*0058*/ 	.word	0x00000008
.L_88:


//--------------------- .nv.info._Z16calcWithAtomic1DPi --------------------------
	.section	.nv.info._Z16calcWithAtomic1DPi,"",@"SHT_CUDA_INFO"
	.sectionflags	@""
	.align	4


	//----- nvinfo : EIATTR_CUDA_API_VERSION
	.align		4
        /*0000*/ 	.byte	0x04, 0x37
        /*0002*/ 	.short	(.L_90 - .L_89)
.L_89:
        /*0004*/ 	.word	0x00000082


	//----- nvinfo : EIATTR_KPARAM_INFO
	.align		4
.L_90:
        /*0008*/ 	.byte	0x04, 0x17
        /*000a*/ 	.short	(.L_92 - .L_91)
.L_91:
        /*000c*/ 	.word	0x00000000
        /*0010*/ 	.short	0x0000
        /*0012*/ 	.short	0x0000
        /*0014*/ 	.byte	0x00, 0xf5, 0x21, 0x00


	//----- nvinfo : EIATTR_SPARSE_MMA_MASK
	.align		4
.L_92:
        /*0018*/ 	.byte	0x03, 0x50
        /*001a*/ 	.short	0x0000


	//----- nvinfo : EIATTR_MAXREG_COUNT
	.align		4
        /*001c*/ 	.byte	0x03, 0x1b
        /*001e*/ 	.short	0x00ff


	//----- nvinfo : EIATTR_NUM_BARRIERS
	.align		4
        /*0020*/ 	.byte	0x02, 0x4c
        /*0022*/ 	.byte	0x01
	.zero		1


	//----- nvinfo : EIATTR_MERCURY_ISA_VERSION
	.align		4
        /*0024*/ 	.byte	0x03, 0x5f
        /*0026*/ 	.short	0x0101


	//----- nvinfo : EIATTR_INT_WARP_WIDE_INSTR_OFFSETS
	.align		4
        /*0028*/ 	.byte	0x04, 0x31
        /*002a*/ 	.short	(.L_94 - .L_93)


	//   ....[0]....
.L_93:
        /*002c*/ 	.word	0x00000630


	//----- nvinfo : EIATTR_VRC_CTA_INIT_COUNT
	.align		4
.L_94:
        /*0030*/ 	.byte	0x02, 0x4a
	.zero		1
	.zero		1


	//----- nvinfo : EIATTR_EXIT_INSTR_OFFSETS
	.align		4
        /*0034*/ 	.byte	0x04, 0x1c
        /*0036*/ 	.short	(.L_96 - .L_95)


	//   ....[0]....
.L_95:
        /*0038*/ 	.word	0x000008a0


	//----- nvinfo : EIATTR_CRS_STACK_SIZE
	.align		4
.L_96:
        /*003c*/ 	.byte	0x04, 0x1e
        /*003e*/ 	.short	(.L_98 - .L_97)
.L_97:
        /*0040*/ 	.word	0x00000000


	//----- nvinfo : EIATTR_CBANK_PARAM_SIZE
	.align		4
.L_98:
        /*0044*/ 	.byte	0x03, 0x19
        /*0046*/ 	.short	0x0008


	//----- nvinfo : EIATTR_PARAM_CBANK
	.align		4
        /*0048*/ 	.byte	0x04, 0x0a
        /*004a*/ 	.short	(.L_100 - .L_99)
	.align		4
.L_99:
        /*004c*/ 	.word	index@(.nv.constant0._Z16calcWithAtomic1DPi)
        /*0050*/ 	.short	0x0380
        /*0052*/ 	.short	0x0008


	//----- nvinfo : EIATTR_SW_WAR
	.align		4
.L_100:
        /*0054*/ 	.byte	0x04, 0x36
        /*0056*/ 	.short	(.L_102 - .L_101)
.L_101:
        /*0058*/ 	.word	0x00000008
.L_102:


//--------------------- .nv.info._Z19calcWithoutAtomic1DPii --------------------------
	.section	.nv.info._Z19calcWithoutAtomic1DPii,"",@"SHT_CUDA_INFO"
	.sectionflags	@""
	.align	4


	//----- nvinfo : EIATTR_CUDA_API_VERSION
	.align		4
        /*0000*/ 	.byte	0x04, 0x37
        /*0002*/ 	.short	(.L_104 - .L_103)
.L_103:
        /*0004*/ 	.word	0x00000082


	//----- nvinfo : EIATTR_KPARAM_INFO
	.align		4
.L_104:
        /*0008*/ 	.byte	0x04, 0x17
        /*000a*/ 	.short	(.L_106 - .L_105)
.L_105:
        /*000c*/ 	.word	0x00000000
        /*0010*/ 	.short	0x0001
        /*0012*/ 	.short	0x0008
        /*0014*/ 	.byte	0x00, 0xf0, 0x11, 0x00


	//----- nvinfo : EIATTR_KPARAM_INFO
	.align		4
.L_106:
        /*0018*/ 	.byte	0x04, 0x17
        /*001a*/ 	.short	(.L_108 - .L_107)
.L_107:
        /*001c*/ 	.word	0x00000000
        /*0020*/ 	.short	0x0000
        /*0022*/ 	.short	0x0000
        /*0024*/ 	.byte	0x00, 0xf5, 0x21, 0x00


	//----- nvinfo : EIATTR_SPARSE_MMA_MASK
	.align		4
.L_108:
        /*0028*/ 	.byte	0x03, 0x50
        /*002a*/ 	.short	0x0000


	//----- nvinfo : EIATTR_MAXREG_COUNT
	.align		4
        /*002c*/ 	.byte	0x03, 0x1b
        /*002e*/ 	.short	0x00ff


	//----- nvinfo : EIATTR_MERCURY_ISA_VERSION
	.align		4
        /*0030*/ 	.byte	0x03, 0x5f
        /*0032*/ 	.short	0x0101


	//----- nvinfo : EIATTR_VRC_CTA_INIT_COUNT
	.align		4
        /*0034*/ 	.byte	0x02, 0x4a
	.zero		1
	.zero		1


	//----- nvinfo : EIATTR_EXIT_INSTR_OFFSETS
	.align		4
        /*0038*/ 	.byte	0x04, 0x1c
        /*003a*/ 	.short	(.L_110 - .L_109)


	//   ....[0]....
.L_109:
        /*003c*/ 	.word	0x000005f0


	//----- nvinfo : EIATTR_CBANK_PARAM_SIZE
	.align		4
.L_110:
        /*0040*/ 	.byte	0x03, 0x19
        /*0042*/ 	.short	0x000c


	//----- nvinfo : EIATTR_PARAM_CBANK
	.align		4
        /*0044*/ 	.byte	0x04, 0x0a
        /*0046*/ 	.short	(.L_112 - .L_111)
	.align		4
.L_111:
        /*0048*/ 	.word	index@(.nv.constant0._Z19calcWithoutAtomic1DPii)
        /*004c*/ 	.short	0x0380
        /*004e*/ 	.short	0x000c


	//----- nvinfo : EIATTR_SW_WAR
	.align		4
.L_112:
        /*0050*/ 	.byte	0x04, 0x36
        /*0052*/ 	.short	(.L_114 - .L_113)
.L_113:
        /*0054*/ 	.word	0x00000008
.L_114:


//--------------------- .nv.info._Z14calcWithAtomicPii --------------------------
	.section	.nv.info._Z14calcWithAtomicPii,"",@"SHT_CUDA_INFO"
	.sectionflags	@""
	.align	4


	//----- nvinfo : EIATTR_CUDA_API_VERSION
	.align		4
        /*0000*/ 	.byte	0x04, 0x37
        /*0002*/ 	.short	(.L_116 - .L_115)
.L_115:
        /*0004*/ 	.word	0x00000082


	//----- nvinfo : EIATTR_KPARAM_INFO
	.align		4
.L_116:
        /*0008*/ 	.byte	0x04, 0x17
        /*000a*/ 	.short	(.L_118 - .L_117)
.L_117:
        /*000c*/ 	.word	0x00000000
        /*0010*/ 	.short	0x0001
        /*0012*/ 	.short	0x0008
        /*0014*/ 	.byte	0x00, 0xf0, 0x11, 0x00


	//----- nvinfo : EIATTR_KPARAM_INFO
	.align		4
.L_118:
        /*0018*/ 	.byte	0x04, 0x17
        /*001a*/ 	.short	(.L_120 - .L_119)
.L_119:
        /*001c*/ 	.word	0x00000000
        /*0020*/ 	.short	0x0000
        /*0022*/ 	.short	0x0000
        /*0024*/ 	.byte	0x00, 0xf5, 0x21, 0x00


	//----- nvinfo : EIATTR_SPARSE_MMA_MASK
	.align		4
.L_120:
        /*0028*/ 	.byte	0x03, 0x50
        /*002a*/ 	.short	0x0000


	//----- nvinfo : EIATTR_MAXREG_COUNT
	.align		4
        /*002c*/ 	.byte	0x03, 0x1b
        /*002e*/ 	.short	0x00ff


	//----- nvinfo : EIATTR_NUM_BARRIERS
	.align		4
        /*0030*/ 	.byte	0x02, 0x4c
        /*0032*/ 	.byte	0x01
	.zero		1


	//----- nvinfo : EIATTR_MERCURY_ISA_VERSION
	.align		4
        /*0034*/ 	.byte	0x03, 0x5f
        /*0036*/ 	.short	0x0101


	//----- nvinfo : EIATTR_INT_WARP_WIDE_INSTR_OFFSETS
	.align		4
        /*0038*/ 	.byte	0x04, 0x31
        /*003a*/ 	.short	(.L_122 - .L_121)


	//   ....[0]....
.L_121:
        /*003c*/ 	.word	0x00000370


	//----- nvinfo : EIATTR_VRC_CTA_INIT_COUNT
	.align		4
.L_122:
        /*0040*/ 	.byte	0x02, 0x4a
	.zero		1
	.zero		1


	//----- nvinfo : EIATTR_EXIT_INSTR_OFFSETS
	.align		4
        /*0044*/ 	.byte	0x04, 0x1c
        /*0046*/ 	.short	(.L_124 - .L_123)


	//   ....[0]....
.L_123:
        /*0048*/ 	.word	0x000005e0


	//----- nvinfo : EIATTR_CRS_STACK_SIZE
	.align		4
.L_124:
        /*004c*/ 	.byte	0x04, 0x1e
        /*004e*/ 	.short	(.L_126 - .L_125)
.L_125:
        /*0050*/ 	.word	0x00000000


	//----- nvinfo : EIATTR_CBANK_PARAM_SIZE
	.align		4
.L_126:
        /*0054*/ 	.byte	0x03, 0x19
        /*0056*/ 	.short	0x000c


	//----- nvinfo : EIATTR_PARAM_CBANK
	.align		4
        /*0058*/ 	.byte	0x04, 0x0a
        /*005a*/ 	.short	(.L_128 - .L_127)
	.align		4
.L_127:
        /*005c*/ 	.word	index@(.nv.constant0._Z14calcWithAtomicPii)
        /*0060*/ 	.short	0x0380
        /*0062*/ 	.short	0x000c


	//----- nvinfo : EIATTR_SW_WAR
	.align		4
.L_128:
        /*0064*/ 	.byte	0x04, 0x36
        /*0066*/ 	.short	(.L_130 - .L_129)
.L_129:
        /*0068*/ 	.word	0x00000008
.L_130:


//--------------------- .nv.info._Z18calThreadPerColumnPiii --------------------------
	.section	.nv.info._Z18calThreadPerColumnPiii,"",@"SHT_CUDA_INFO"
	.sectionflags	@""
	.align	4


	//----- nvinfo : EIATTR_CUDA_API_VERSION
	.align		4
        /*0000*/ 	.byte	0x04, 0x37
        /*0002*/ 	.short	(.L_132 - .L_131)
.L_131:
        /*0004*/ 	.word	0x00000082


	//----- nvinfo : EIATTR_KPARAM_INFO
	.align		4
.L_132:
        /*0008*/ 	.byte	0x04, 0x17
        /*000a*/ 	.short	(.L_134 - .L_133)
.L_133:
        /*000c*/ 	.word	0x00000000
        /*0010*/ 	.short	0x0002
        /*0012*/ 	.short	0x000c
        /*0014*/ 	.byte	0x00, 0xf0, 0x11, 0x00


	//----- nvinfo : EIATTR_KPARAM_INFO
	.align		4
.L_134:
        /*0018*/ 	.byte	0x04, 0x17
        /*001a*/ 	.short	(.L_136 - .L_135)
.L_135:
        /*001c*/ 	.word	0x00000000
        /*0020*/ 	.short	0x0001
        /*0022*/ 	.short	0x0008
        /*0024*/ 	.byte	0x00, 0xf0, 0x11, 0x00


	//----- nvinfo : EIATTR_KPARAM_INFO
	.align		4
.L_136:
        /*0028*/ 	.byte	0x04, 0x17
        /*002a*/ 	.short	(.L_138 - .L_137)
.L_137:
        /*002c*/ 	.word	0x00000000
        /*0030*/ 	.short	0x0000
        /*0032*/ 	.short	0x0000
        /*0034*/ 	.byte	0x00, 0xf5, 0x21, 0x00


	//----- nvinfo : EIATTR_SPARSE_MMA_MASK
	.align		4
.L_138:
        /*0038*/ 	.byte	0x03, 0x50
        /*003a*/ 	.short	0x0000


	//----- nvinfo : EIATTR_MAXREG_COUNT
	.align		4
        /*003c*/ 	.byte	0x03, 0x1b
        /*003e*/ 	.short	0x00ff


	//----- nvinfo : EIATTR_MERCURY_ISA_VERSION
	.align		4
        /*0040*/ 	.byte	0x03, 0x5f
        /*0042*/ 	.short	0x0101


	//----- nvinfo : EIATTR_VRC_CTA_INIT_COUNT
	.align		4
        /*0044*/ 	.byte	0x02, 0x4a
	.zero		1
	.zero		1


	//----- nvinfo : EIATTR_EXIT_INSTR_OFFSETS
	.align		4
        /*0048*/ 	.byte	0x04, 0x1c
        /*004a*/ 	.short	(.L_140 - .L_139)


	//   ....[0]....
.L_139:
        /*004c*/ 	.word	0x00000060


	//   ....[1]....
        /*0050*/ 	.word	0x00000490


	//----- nvinfo : EIATTR_CRS_STACK_SIZE
	.align		4
.L_140:
        /*0054*/ 	.byte	0x04, 0x1e
        /*0056*/ 	.short	(.L_142 - .L_141)
.L_141:
        /*0058*/ 	.word	0x00000000


	//----- nvinfo : EIATTR_CBANK_PARAM_SIZE
	.align		4
.L_142:
        /*005c*/ 	.byte	0x03, 0x19
        /*005e*/ 	.short	0x0010


	//----- nvinfo : EIATTR_PARAM_CBANK
	.align		4
        /*0060*/ 	.byte	0x04, 0x0a
        /*0062*/ 	.short	(.L_144 - .L_143)
	.align		4
.L_143:
        /*0064*/ 	.word	index@(.nv.constant0._Z18calThreadPerColumnPiii)
        /*0068*/ 	.short	0x0380
        /*006a*/ 	.short	0x0010


	//----- nvinfo : EIATTR_SW_WAR
	.align		4
.L_144:
        /*006c*/ 	.byte	0x04, 0x36
        /*006e*/ 	.short	(.L_146 - .L_145)
.L_145:
        /*0070*/ 	.word	0x00000008
.L_146:


//--------------------- .nv.info._Z19calcOnePosPerThreadPii --------------------------
	.section	.nv.info._Z19calcOnePosPerThreadPii,"",@"SHT_CUDA_INFO"
	.sectionflags	@""
	.align	4


	//----- nvinfo : EIATTR_CUDA_API_VERSION
	.align		4
        /*0000*/ 	.byte	0x04, 0x37
        /*0002*/ 	.short	(.L_148 - .L_147)
.L_147:
        /*0004*/ 	.word	0x00000082


	//----- nvinfo : EIATTR_KPARAM_INFO
	.align		4
.L_148:
        /*0008*/ 	.byte	0x04, 0x17
        /*000a*/ 	.short	(.L_150 - .L_149)
.L_149:
        /*000c*/ 	.word	0x00000000
        /*0010*/ 	.short	0x0001
        /*0012*/ 	.short	0x0008
        /*0014*/ 	.byte	0x00, 0xf0, 0x11, 0x00


	//----- nvinfo : EIATTR_KPARAM_INFO
	.align		4
.L_150:
        /*0018*/ 	.byte	0x04, 0x17
        /*001a*/ 	.short	(.L_152 - .L_151)
.L_151:
        /*001c*/ 	.word	0x00000000
        /*0020*/ 	.short	0x0000
        /*0022*/ 	.short	0x0000
        /*0024*/ 	.byte	0x00, 0xf5, 0x21, 0x00


	//----- nvinfo : EIATTR_SPARSE_MMA_MASK
	.align		4
.L_152:
        /*0028*/ 	.byte	0x03, 0x50
        /*002a*/ 	.short	0x0000


	//----- nvinfo : EIATTR_MAXREG_COUNT
	.align		4
        /*002c*/ 	.byte	0x03, 0x1b
        /*002e*/ 	.short	0x00ff


	//----- nvinfo : EIATTR_MERCURY_ISA_VERSION
	.align		4
        /*0030*/ 	.byte	0x03, 0x5f
        /*0032*/ 	.short	0x0101


	//----- nvinfo : EIATTR_VRC_CTA_INIT_COUNT
	.align		4
        /*0034*/ 	.byte	0x02, 0x4a
	.zero		1
	.zero		1


	//----- nvinfo : EIATTR_EXIT_INSTR_OFFSETS
	.align		4
        /*0038*/ 	.byte	0x04, 0x1c
        /*003a*/ 	.short	(.L_154 - .L_153)


	//   ....[0]....
.L_153:
        /*003c*/ 	.word	0x00000170


	//   ....[1]....
        /*0040*/ 	.word	0x00000190


	//----- nvinfo : EIATTR_CBANK_PARAM_SIZE
	.align		4
.L_154:
        /*0044*/ 	.byte	0x03, 0x19
        /*0046*/ 	.short	0x000c


	//----- nvinfo : EIATTR_PARAM_CBANK
	.align		4
        /*0048*/ 	.byte	0x04, 0x0a
        /*004a*/ 	.short	(.L_156 - .L_155)
	.align		4
.L_155:
        /*004c*/ 	.word	index@(.nv.constant0._Z19calcOnePosPerThreadPii)
        /*0050*/ 	.short	0x0380
        /*0052*/ 	.short	0x000c


	//----- nvinfo : EIATTR_SW_WAR
	.align		4
.L_156:
        /*0054*/ 	.byte	0x04, 0x36
        /*0056*/ 	.short	(.L_158 - .L_157)
.L_157:
        /*0058*/ 	.word	0x00000008
.L_158:


//--------------------- .nv.callgraph             --------------------------
	.section	.nv.callgraph,"",@"SHT_CUDA_CALLGRAPH"
	.align	4
	.sectionentsize	8
	.align		4
        /*0000*/ 	.word	0x00000000
	.align		4
        /*0004*/ 	.word	0xffffffff
	.align		4
        /*0008*/ 	.word	0x00000000
	.align		4
        /*000c*/ 	.word	0xfffffffe
	.align		4
        /*0010*/ 	.word	0x00000000
	.align		4
        /*0014*/ 	.word	0xfffffffd
	.align		4
        /*0018*/ 	.word	0x00000000
	.align		4
        /*001c*/ 	.word	0xfffffffc


//--------------------- .nv.constant4             --------------------------
	.section	.nv.constant4,"a",@progbits
	.align	8
	.align		8
.nv.constant4:
        /*0000*/ 	.dword	barrier


//--------------------- .text._Z22calculateSequencialGPUPi --------------------------
	.section	.text._Z22calculateSequencialGPUPi,"ax",@progbits
	.align	128
        .global         _Z22calculateSequencialGPUPi
        .type           _Z22calculateSequencialGPUPi,@function
        .size           _Z22calculateSequencialGPUPi,(.L_x_48 - _Z22calculateSequencialGPUPi)
        .other          _Z22calculateSequencialGPUPi,@"STO_CUDA_ENTRY STV_DEFAULT"
_Z22calculateSequencialGPUPi:
.text._Z22calculateSequencialGPUPi:
[----:B------:R-:W-:Y:S01]  /*0000*/  LDC R1, c[0x0][0x37c] ;  /* 0x0000df00ff017b82 */ /* 0x000fe20000000800 */
[----:B------:R-:W0:Y:S01]  /*0010*/  LDCU.64 UR4, c[0x0][0x380] ;  /* 0x00007000ff0477ac */ /* 0x000e220008000a00 */
[----:B------:R-:W-:Y:S01]  /*0020*/  IMAD.MOV.U32 R13, RZ, RZ, RZ ;  /* 0x000000ffff0d7224 */ /* 0x000fe200078e00ff */
[----:B------:R-:W1:Y:S01]  /*0030*/  LDCU.64 UR6, c[0x0][0x358] ;  /* 0x00006b00ff0677ac */ /* 0x000e620008000a00 */
[----:B0-----:R-:W-:-:S04]  /*0040*/  UIADD3 UR4, UP0, UPT, UR4, 0x10, URZ ;  /* 0x0000001004047890 */ /* 0x001fc8000ff1e0ff */
[----:B------:R-:W-:Y:S02]  /*0050*/  UIADD3.X UR5, UPT, UPT, URZ, UR5, URZ, UP0, !UPT ;  /* 0x00000005ff057290 */ /* 0x000fe400087fe4ff */
[----:B------:R-:W-:-:S04]  /*0060*/  IMAD.U32 R2, RZ, RZ, UR4 ;  /* 0x00000004ff027e24 */ /* 0x000fc8000f8e00ff */
[----:B-1----:R-:W-:-:S07]  /*0070*/  MOV R3, UR5 ;  /* 0x0000000500037c02 */ /* 0x002fce0008000f00 */
.L_x_2:
[----:B------:R-:W-:Y:S02]  /*0080*/  IMAD.MOV.U32 R0, RZ, RZ, RZ ;  /* 0x000000ffff007224 */ /* 0x000fe400078e00ff */
[----:B0-----:R-:W-:-:S07]  /*0090*/  IMAD.WIDE.U32 R4, R13, 0x6000, R2 ;  /* 0x000060000d047825 */ /* 0x001fce00078e0002 */
.L_x_1:
[----:B0-----:R-:W0:Y:S01]  /*00a0*/  LDC.64 R10, c[0x0][0x380] ;  /* 0x0000e000ff0a7b82 */ /* 0x001e220000000a00 */
[C---:B------:R-:W-:Y:S01]  /*00b0*/  IMAD R9, R0.reuse, 0x1800, R13 ;  /* 0x0000180000097824 */ /* 0x040fe200078e020d */
[----:B------:R-:W-:Y:S01]  /*00c0*/  UMOV UR4, URZ ;  /* 0x000000ff00047c82 */ /* 0x000fe20008000000 */
[----:B------:R-:W-:-:S04]  /*00d0*/  IMAD.WIDE.U32 R6, R0, 0x6000, R2 ;  /* 0x0000600000067825 */ /* 0x000fc800078e0002 */
[----:B------:R-:W-:Y:S01]  /*00e0*/  VIADD R0, R0, 0x1 ;  /* 0x0000000100007836 */ /* 0x000fe20000000000 */
[----:B------:R-:W-:Y:S01]  /*00f0*/  MOV R14, R6 ;  /* 0x00000006000e7202 */ /* 0x000fe20000000f00 */
[----:B------:R-:W-:Y:S01]  /*0100*/  IMAD.MOV.U32 R17, RZ, RZ, R7 ;  /* 0x000000ffff117224 */ /* 0x000fe200078e0007 */
[----:B------:R-:W-:Y:S01]  /*0110*/  MOV R7, R5 ;  /* 0x0000000500077202 */ /* 0x000fe20000000f00 */
[----:B------:R-:W-:Y:S01]  /*0120*/  IMAD.MOV.U32 R6, RZ, RZ, R4 ;  /* 0x000000ffff067224 */ /* 0x000fe200078e0004 */
[----:B------:R-:W-:Y:S01]  /*0130*/  ISETP.NE.AND P0, PT, R0, 0x1800, PT ;  /* 0x000018000000780c */ /* 0x000fe20003f05270 */
[----:B0-----:R-:W-:-:S12]  /*0140*/  IMAD.WIDE.U32 R10, R9, 0x4, R10 ;  /* 0x00000004090a7825 */ /* 0x001fd800078e000a */
.L_x_0:
[----:B0-----:R-:W-:Y:S01]  /*0150*/  IMAD.MOV.U32 R8, RZ, RZ, R14 ;  /* 0x000000ffff087224 */ /* 0x001fe200078e000e */
[----:B------:R-:W2:Y:S01]  /*0160*/  LDG.E R12, desc[UR6][R10.64] ;  /* 0x000000060a0c7981 */ /* 0x000ea2000c1e1900 */
[----:B------:R-:W-:-:S03]  /*0170*/  IMAD.MOV.U32 R9, RZ, RZ, R17 ;  /* 0x000000ffff097224 */ /* 0x000fc600078e0011 */
[----:B------:R-:W2:Y:S04]  /*0180*/  LDG.E R15, desc[UR6][R6.64+-0x10] ;  /* 0xfffff006060f7981 */ /* 0x000ea8000c1e1900 */
[----:B------:R-:W3:Y:S01]  /*0190*/  LDG.E R14, desc[UR6][R8.64+-0x10] ;  /* 0xfffff006080e7981 */ /* 0x000ee2000c1e1900 */
[----:B--2---:R-:W-:-:S04]  /*01a0*/  IADD3 R17, PT, PT, R12, R15, RZ ;  /* 0x0000000f0c117210 */ /* 0x004fc80007ffe0ff */
[----:B---3--:R-:W-:Y:S02]  /*01b0*/  ISETP.GE.AND P1, PT, R17, R14, PT ;  /* 0x0000000e1100720c */ /* 0x008fe40003f26270 */
[----:B------:R-:W2:Y:S11]  /*01c0*/  LDG.E R14, desc[UR6][R8.64+-0xc] ;  /* 0xfffff406080e7981 */ /* 0x000eb6000c1e1900 */
[----:B------:R0:W-:Y:S04]  /*01d0*/  @!P1 STG.E desc[UR6][R8.64+-0x10], R17 ;  /* 0xfffff01108009986 */ /* 0x0001e8000c101906 */
[----:B------:R-:W3:Y:S04]  /*01e0*/  @!P1 LDG.E R12, desc[UR6][R10.64] ;  /* 0x000000060a0c9981 */ /* 0x000ee8000c1e1900 */
[----:B------:R-:W3:Y:S02]  /*01f0*/  LDG.E R15, desc[UR6][R6.64+-0xc] ;  /* 0xfffff406060f7981 */ /* 0x000ee4000c1e1900 */
[----:B---3--:R-:W-:-:S05]  /*0200*/  IMAD.IADD R19, R12, 0x1, R15 ;  /* 0x000000010c137824 */ /* 0x008fca00078e020f */
[----:B--2---:R-:W-:Y:S02]  /*0210*/  ISETP.GE.AND P1, PT, R19, R14, PT ;  /* 0x0000000e1300720c */ /* 0x004fe40003f26270 */
        /* <DEDUP_REMOVED lines=8> */
[----:B------:R-:W0:Y:S04]  /*02a0*/  @!P1 LDG.E R12, desc[UR6][R10.64] ;  /* 0x000000060a0c9981 */ /* 0x000e28000c1e1900 */
[----:B------:R-:W0:Y:S02]  /*02b0*/  LDG.E R15, desc[UR6][R6.64+-0x4] ;  /* 0xfffffc06060f7981 */ /* 0x000e24000c1e1900 */
[----:B0-----:R-:W-:-:S04]  /*02c0*/  IADD3 R17, PT, PT, R12, R15, RZ ;  /* 0x0000000f0c117210 */ /* 0x001fc80007ffe0ff */
[----:B--2---:R-:W-:Y:S02]  /*02d0*/  ISETP.GE.AND P1, PT, R17, R14, PT ;  /* 0x0000000e1100720c */ /* 0x004fe40003f26270 */
[----:B------:R-:W2:Y:S11]  /*02e0*/  LDG.E R14, desc[UR6][R8.64] ;  /* 0x00000006080e7981 */ /* 0x000eb6000c1e1900 */
[----:B------:R0:W-:Y:S04]  /*02f0*/  @!P1 STG.E desc[UR6][R8.64+-0x4], R17 ;  /* 0xfffffc1108009986 */ /* 0x0001e8000c101906 */
[----:B------:R-:W1:Y:S04]  /*0300*/  @!P1 LDG.E R12, desc[UR6][R10.64] ;  /* 0x000000060a0c9981 */ /* 0x000e68000c1e1900 */
[----:B------:R-:W1:Y:S02]  /*0310*/  LDG.E R15, desc[UR6][R6.64] ;  /* 0x00000006060f7981 */ /* 0x000e64000c1e1900 */
[----:B-1----:R-:W-:-:S05]  /*0320*/  IMAD.IADD R19, R12, 0x1, R15 ;  /* 0x000000010c137824 */ /* 0x002fca00078e020f */
[----:B--2---:R-:W-:Y:S02]  /*0330*/  ISETP.GE.AND P1, PT, R19, R14, PT ;  /* 0x0000000e1300720c */ /* 0x004fe40003f26270 */
[----:B------:R-:W2:Y:S11]  /*0340*/  LDG.E R14, desc[UR6][R8.64+0x4] ;  /* 0x00000406080e7981 */ /* 0x000eb6000c1e1900 */
[----:B------:R-:W-:Y:S04]  /*0350*/  @!P1 STG.E desc[UR6][R8.64], R19 ;  /* 0x0000001308009986 */ /* 0x000fe8000c101906 */
[----:B------:R-:W3:Y:S04]  /*0360*/  @!P1 LDG.E R12, desc[UR6][R10.64] ;  /* 0x000000060a0c9981 */ /* 0x000ee8000c1e1900 */
[----:B------:R-:W3:Y:S02]  /*0370*/  LDG.E R15, desc[UR6][R6.64+0x4] ;  /* 0x00000406060f7981 */ /* 0x000ee4000c1e1900 */
[----:B---3--:R-:W-:-:S05]  /*0380*/  IMAD.IADD R21, R12, 0x1, R15 ;  /* 0x000000010c157824 */ /* 0x008fca00078e020f */
[----:B--2---:R-:W-:Y:S02]  /*0390*/  ISETP.GE.AND P1, PT, R21, R14, PT ;  /* 0x0000000e1500720c */ /* 0x004fe40003f26270 */
[----:B------:R-:W2:Y:S11]  /*03a0*/  LDG.E R14, desc[UR6][R8.64+0x8] ;  /* 0x00000806080e7981 */ /* 0x000eb6000c1e1900 */
[----:B------:R-:W-:Y:S04]  /*03b0*/  @!P1 STG.E desc[UR6][R8.64+0x4], R21 ;  /* 0x0000041508009986 */ /* 0x000fe8000c101906 */
[----:B------:R-:W0:Y:S04]  /*03c0*/  @!P1 LDG.E R12, desc[UR6][R10.64] ;  /* 0x000000060a0c9981 */ /* 0x000e28000c1e1900 */
[----:B------:R-:W0:Y:S02]  /*03d0*/  LDG.E R15, desc[UR6][R6.64+0x8] ;  /* 0x00000806060f7981 */ /* 0x000e24000c1e1900 */
[----:B0-----:R-:W-:-:S04]  /*03e0*/  IADD3 R17, PT, PT, R12, R15, RZ ;  /* 0x0000000f0c117210 */ /* 0x001fc80007ffe0ff */
[----:B--2---:R-:W-:Y:S02]  /*03f0*/  ISETP.GE.AND P1, PT, R17, R14, PT ;  /* 0x0000000e1100720c */ /* 0x004fe40003f26270 */
[----:B------:R-:W2:Y:S11]  /*0400*/  LDG.E R14, desc[UR6][R8.64+0xc] ;  /* 0x00000c06080e7981 */ /* 0x000eb6000c1e1900 */
[----:B------:R0:W-:Y:S04]  /*0410*/  @!P1 STG.E desc[UR6][R8.64+0x8], R17 ;  /* 0x0000081108009986 */ /* 0x0001e8000c101906 */
[----:B------:R-:W3:Y:S04]  /*0420*/  @!P1 LDG.E R12, desc[UR6][R10.64] ;  /* 0x000000060a0c9981 */ /* 0x000ee8000c1e1900 */
[----:B------:R-:W3:Y:S01]  /*0430*/  LDG.E R15, desc[UR6][R6.64+0xc] ;  /* 0x00000c06060f7981 */ /* 0x000ee2000c1e1900 */
[----:B------:R-:W-:-:S04]  /*0440*/  UIADD3 UR4, UPT, UPT, UR4, 0x8, URZ ;  /* 0x0000000804047890 */ /* 0x000fc8000fffe0ff */
[----:B------:R-:W-:Y:S01]  /*0450*/  UISETP.NE.AND UP0, UPT, UR4, 0x1800, UPT ;  /* 0x000018000400788c */ /* 0x000fe2000bf05270 */
[----:B---3--:R-:W-:-:S05]  /*0460*/  IMAD.IADD R15, R15, 0x1, R12 ;  /* 0x000000010f0f7824 */ /* 0x008fca00078e020c */
[----:B--2---:R-:W-:Y:S02]  /*0470*/  ISETP.GE.AND P1, PT, R15, R14, PT ;  /* 0x0000000e0f00720c */ /* 0x004fe40003f26270 */
[----:B------:R-:W-:-:S05]  /*0480*/  IADD3 R14, P2, PT, R8, 0x20, RZ ;  /* 0x00000020080e7810 */ /* 0x000fca0007f5e0ff */
[----:B0-----:R-:W-:-:S06]  /*0490*/  IMAD.X R17, RZ, RZ, R9, P2 ;  /* 0x000000ffff117224 */ /* 0x001fcc00010e0609 */
[----:B------:R0:W-:Y:S01]  /*04a0*/  @!P1 STG.E desc[UR6][R8.64+0xc], R15 ;  /* 0x00000c0f08009986 */ /* 0x0001e2000c101906 */
[----:B------:R-:W-:-:S04]  /*04b0*/  IADD3 R6, P1, PT, R6, 0x20, RZ ;  /* 0x0000002006067810 */ /* 0x000fc80007f3e0ff */
[----:B------:R-:W-:Y:S01]  /*04c0*/  IADD3.X R7, PT, PT, RZ, R7, RZ, P1, !PT ;  /* 0x00000007ff077210 */ /* 0x000fe20000ffe4ff */
[----:B------:R-:W-:Y:S08]  /*04d0*/  BRA.U UP0, `(.L_x_0) ;  /* 0xfffffffd001c7547 */ /* 0x000ff0000b83ffff */
[----:B------:R-:W-:Y:S05]  /*04e0*/  @P0 BRA `(.L_x_1) ;  /* 0xfffffff800ec0947 */ /* 0x000fea000383ffff */
[----:B------:R-:W-:-:S04]  /*04f0*/  IADD3 R13, PT, PT, R13, 0x1, RZ ;  /* 0x000000010d0d7810 */ /* 0x000fc80007ffe0ff */
[----:B------:R-:W-:-:S13]  /*0500*/  ISETP.NE.AND P0, PT, R13, 0x1800, PT ;  /* 0x000018000d00780c */ /* 0x000fda0003f05270 */
[----:B------:R-:W-:Y:S05]  /*0510*/  @P0 BRA `(.L_x_2) ;  /* 0xfffffff800d80947 */ /* 0x000fea000383ffff */
[----:B------:R-:W-:Y:S05]  /*0520*/  EXIT ;  /* 0x000000000000794d */ /* 0x000fea0003800000 */
.L_x_3:
[----:B------:R-:W-:-:S00]  /*0530*/  BRA `(.L_x_3) ;  /* 0xfffffffc00fc7947 */ /* 0x000fc0000383ffff */
[----:B------:R-:W-:-:S00]  /*0540*/  NOP ;  /* 0x0000000000007918 */ /* 0x000fc00000000000 */
        /* <DEDUP_REMOVED lines=11> */
.L_x_48:


//--------------------- .text._Z17calcWithoutAtomicPiii --------------------------
	.section	.text._Z17calcWithoutAtomicPiii,"ax",@progbits
	.align	128
        .global         _Z17calcWithoutAtomicPiii
        .type           _Z17calcWithoutAtomicPiii,@function
        .size           _Z17calcWithoutAtomicPiii,(.L_x_49 - _Z17calcWithoutAtomicPiii)
        .other          _Z17calcWithoutAtomicPiii,@"STO_CUDA_ENTRY STV_DEFAULT"
_Z17calcWithoutAtomicPiii:
.text._Z17calcWithoutAtomicPiii:
[----:B------:R-:W-:Y:S08]  /*0000*/  LDC R1, c[0x0][0x37c] ;  /* 0x0000df00ff017b82 */ /* 0x000ff00000000800 */
[----:B------:R-:W0:Y:S01]  /*0010*/  LDC R14, c[0x0][0x38c] ;  /* 0x0000e300ff0e7b82 */ /* 0x000e220000000800 */
[----:B------:R-:W1:Y:S01]  /*0020*/  S2R R5, SR_TID.Y ;  /* 0x0000000000057919 */ /* 0x000e620000002200 */
[----:B------:R-:W2:Y:S06]  /*0030*/  S2R R4, SR_TID.X ;  /* 0x0000000000047919 */ /* 0x000eac0000002100 */
[----:B------:R-:W3:Y:S08]  /*0040*/  LDC R15, c[0x0][0x360] ;  /* 0x0000d800ff0f7b82 */ /* 0x000ef00000000800 */
[----:B------:R-:W4:Y:S01]  /*0050*/  LDC R0, c[0x0][0x364] ;  /* 0x0000d900ff007b82 */ /* 0x000f220000000800 */
[----:B0-----:R-:W-:-:S07]  /*0060*/  ISETP.GE.AND P0, PT, R14, 0x1, PT ;  /* 0x000000010e00780c */ /* 0x001fce0003f06270 */
[----:B------:R-:W0:Y:S08]  /*0070*/  S2UR UR6, SR_CTAID.Y ;  /* 0x00000000000679c3 */ /* 0x000e300000002600 */
[----:B------:R-:W0:Y:S02]  /*0080*/  S2UR UR5, SR_CTAID.X ;  /* 0x00000000000579c3 */ /* 0x000e240000002500 */
[----:B01234-:R-:W-:Y:S05]  /*0090*/  @!P0 EXIT ;  /* 0x000000000000894d */ /* 0x01ffea0003800000 */
[----:B------:R-:W0:Y:S01]  /*00a0*/  LDCU UR4, c[0x0][0x388] ;  /* 0x00007100ff0477ac */ /* 0x000e220008000800 */
[----:B------:R-:W1:Y:S01]  /*00b0*/  LDC.64 R2, c[0x0][0x380] ;  /* 0x0000e000ff027b82 */ /* 0x000e620000000a00 */
[----:B------:R-:W-:Y:S02]  /*00c0*/  IMAD R0, R0, UR6, R5 ;  /* 0x0000000600007c24 */ /* 0x000fe4000f8e0205 */
[----:B------:R-:W-:Y:S01]  /*00d0*/  IMAD R15, R15, UR5, R4 ;  /* 0x000000050f0f7c24 */ /* 0x000fe2000f8e0204 */
[----:B------:R-:W2:Y:S01]  /*00e0*/  LDCU.64 UR6, c[0x0][0x358] ;  /* 0x00006b00ff0677ac */ /* 0x000ea20008000a00 */
[-C--:B------:R-:W-:Y:S02]  /*00f0*/  IMAD R0, R0, R14.reuse, RZ ;  /* 0x0000000e00007224 */ /* 0x080fe400078e02ff */
[----:B------:R-:W-:Y:S01]  /*0100*/  IMAD R15, R15, R14, RZ ;  /* 0x0000000e0f0f7224 */ /* 0x000fe200078e02ff */
[----:B------:R-:W3:Y:S01]  /*0110*/  LDCU.64 UR10, c[0x0][0x380] ;  /* 0x00007000ff0a77ac */ /* 0x000ee20008000a00 */
[C---:B------:R-:W-:Y:S01]  /*0120*/  IMAD.IADD R12, R0.reuse, 0x1, R14 ;  /* 0x00000001000c7824 */ /* 0x040fe200078e020e */
[----:B------:R-:W-:Y:S01]  /*0130*/  SHF.R.S32.HI R16, RZ, 0x1f, R0 ;  /* 0x0000001fff107819 */ /* 0x000fe20000011400 */
[----:B------:R-:W-:-:S02]  /*0140*/  VIADD R13, R0, 0x1 ;  /* 0x00000001000d7836 */ /* 0x000fc40000000000 */
[----:B------:R-:W-:Y:S02]  /*0150*/  IMAD.IADD R14, R15, 0x1, R14 ;  /* 0x000000010f0e7824 */ /* 0x000fe400078e020e */
[----:B------:R-:W-:Y:S01]  /*0160*/  VIADD R17, R0, 0x3 ;  /* 0x0000000300117836 */ /* 0x000fe20000000000 */
[----:B------:R-:W-:Y:S01]  /*0170*/  VIMNMX R5, PT, PT, R12, R13, !PT ;  /* 0x0000000d0c057248 */ /* 0x000fe20007fe0100 */
[----:B0-----:R-:W-:-:S04]  /*0180*/  UIMAD UR4, UR4, 0x1800, URZ ;  /* 0x00001800040478a4 */ /* 0x001fc8000f8e02ff */
[C---:B------:R-:W-:Y:S01]  /*0190*/  IMAD.IADD R4, R0.reuse, 0x1, -R5 ;  /* 0x0000000100047824 */ /* 0x040fe200078e0a05 */
[----:B------:R-:W-:Y:S01]  /*01a0*/  USHF.R.S32.HI UR5, URZ, 0x1f, UR4 ;  /* 0x0000001fff057899 */ /* 0x000fe20008011404 */
[----:B------:R-:W-:Y:S02]  /*01b0*/  IMAD.IADD R18, R5, 0x1, -R0 ;  /* 0x0000000105127824 */ /* 0x000fe400078e0a00 */
[----:B------:R-:W-:Y:S01]  /*01c0*/  VIADD R7, R0, UR4 ;  /* 0x0000000400077c36 */ /* 0x000fe20008000000 */
[----:B------:R-:W-:Y:S02]  /*01d0*/  ISETP.GT.U32.AND P2, PT, R4, -0x4, PT ;  /* 0xfffffffc0400780c */ /* 0x000fe40003f44070 */
[----:B------:R-:W-:Y:S01]  /*01e0*/  LOP3.LUT R18, R18, 0x3, RZ, 0xc0, !PT ;  /* 0x0000000312127812 */ /* 0x000fe200078ec0ff */
[----:B-123--:R-:W-:-:S10]  /*01f0*/  IMAD.WIDE R2, R7, 0x4, R2 ;  /* 0x0000000407027825 */ /* 0x00efd400078e0202 */
.L_x_21:
[----:B012---:R-:W0:Y:S01]  /*0200*/  LDC.64 R6, c[0x0][0x380] ;  /* 0x0000e000ff067b82 */ /* 0x007e220000000a00 */
[----:B------:R-:W1:Y:S01]  /*0210*/  LDCU UR8, c[0x0][0x388] ;  /* 0x00007100ff0877ac */ /* 0x000e620008000800 */
[----:B------:R-:W-:Y:S01]  /*0220*/  ISETP.NE.AND P0, PT, R18, RZ, PT ;  /* 0x000000ff1200720c */ /* 0x000fe20003f05270 */
[----:B------:R-:W-:Y:S01]  /*0230*/  IMAD R19, R15, 0x1800, RZ ;  /* 0x000018000f137824 */ /* 0x000fe200078e02ff */
[----:B------:R-:W-:Y:S01]  /*0240*/  BSSY.RECONVERGENT B0, `(.L_x_4) ;  /* 0x0000038000007945 */ /* 0x000fe20003800200 */
[----:B------:R-:W-:Y:S02]  /*0250*/  IMAD.MOV.U32 R20, RZ, RZ, R0 ;  /* 0x000000ffff147224 */ /* 0x000fe400078e0000 */
[----:B-1----:R-:W-:-:S04]  /*0260*/  VIADD R5, R19, UR8 ;  /* 0x0000000813057c36 */ /* 0x002fc80008000000 */
[----:B0-----:R-:W-:-:S04]  /*0270*/  IMAD.WIDE R4, R5, 0x4, R6 ;  /* 0x0000000405047825 */ /* 0x001fc800078e0206 */
[----:B---3--:R-:W-:Y:S05]  /*0280*/  @!P0 BRA `(.L_x_5) ;  /* 0x0000000000cc8947 */ /* 0x008fea0003800000 */
[C---:B------:R-:W-:Y:S01]  /*0290*/  VIMNMX R8, PT, PT, R0.reuse, R15, !PT ;  /* 0x0000000f00087248 */ /* 0x040fe20007fe0100 */
[----:B------:R-:W-:Y:S01]  /*02a0*/  IMAD.IADD R9, R0, 0x1, R19 ;  /* 0x0000000100097824 */ /* 0x000fe200078e0213 */
[----:B------:R-:W-:Y:S01]  /*02b0*/  BSSY.RECONVERGENT B1, `(.L_x_6) ;  /* 0x000000b000017945 */ /* 0x000fe20003800200 */
[----:B------:R-:W-:Y:S02]  /*02c0*/  ISETP.NE.AND P1, PT, R18, 0x1, PT ;  /* 0x000000011200780c */ /* 0x000fe40003f25270 */
[----:B------:R-:W-:Y:S01]  /*02d0*/  ISETP.GT.AND P0, PT, R8, 0x17ff, PT ;  /* 0x000017ff0800780c */ /* 0x000fe20003f04270 */
[----:B------:R-:W-:-:S12]  /*02e0*/  IMAD.WIDE R6, R9, 0x4, R6 ;  /* 0x0000000409067825 */ /* 0x000fd800078e0206 */
[----:B------:R-:W-:Y:S05]  /*02f0*/  @P0 BRA `(.L_x_7) ;  /* 0x0000000000180947 */ /* 0x000fea0003800000 */
[----:B------:R-:W2:Y:S04]  /*0300*/  LDG.E R8, desc[UR6][R4.64] ;  /* 0x0000000604087981 */ /* 0x000ea8000c1e1900 */
[----:B------:R-:W2:Y:S04]  /*0310*/  LDG.E R9, desc[UR6][R2.64] ;  /* 0x0000000602097981 */ /* 0x000ea8000c1e1900 */
[----:B------:R-:W3:Y:S01]  /*0320*/  LDG.E R10, desc[UR6][R6.64] ;  /* 0x00000006060a7981 */ /* 0x000ee2000c1e1900 */
[----:B--2---:R-:W-:-:S05]  /*0330*/  IMAD.IADD R9, R8, 0x1, R9 ;  /* 0x0000000108097824 */ /* 0x004fca00078e0209 */
[----:B---3--:R-:W-:-:S13]  /*0340*/  ISETP.GE.AND P0, PT, R9, R10, PT ;  /* 0x0000000a0900720c */ /* 0x008fda0003f06270 */
[----:B------:R0:W-:Y:S02]  /*0350*/  @!P0 STG.E desc[UR6][R6.64], R9 ;  /* 0x0000000906008986 */ /* 0x0001e4000c101906 */
.L_x_7:
[----:B------:R-:W-:Y:S05]  /*0360*/  BSYNC.RECONVERGENT B1 ;  /* 0x0000000000017941 */ /* 0x000fea0003800200 */
.L_x_6:
[----:B------:R-:W-:Y:S01]  /*0370*/  IMAD.MOV.U32 R20, RZ, RZ, R13 ;  /* 0x000000ffff147224 */ /* 0x000fe200078e000d */
[----:B------:R-:W-:Y:S06]  /*0380*/  @!P1 BRA `(.L_x_5) ;  /* 0x00000000008c9947 */ /* 0x000fec0003800000 */
[----:B------:R-:W-:Y:S01]  /*0390*/  ISETP.GT.AND P0, PT, R0, 0x17fe, PT ;  /* 0x000017fe0000780c */ /* 0x000fe20003f04270 */
[----:B------:R-:W-:Y:S01]  /*03a0*/  BSSY.RECONVERGENT B1, `(.L_x_8) ;  /* 0x000000a000017945 */ /* 0x000fe20003800200 */
[----:B------:R-:W-:Y:S02]  /*03b0*/  ISETP.NE.AND P1, PT, R18, 0x2, PT ;  /* 0x000000021200780c */ /* 0x000fe40003f25270 */
[----:B------:R-:W-:-:S13]  /*03c0*/  ISETP.GT.OR P0, PT, R15, 0x17ff, P0 ;  /* 0x000017ff0f00780c */ /* 0x000fda0000704670 */
[----:B------:R-:W-:Y:S05]  /*03d0*/  @P0 BRA `(.L_x_9) ;  /* 0x0000000000180947 */ /* 0x000fea0003800000 */
[----:B------:R-:W2:Y:S04]  /*03e0*/  LDG.E R8, desc[UR6][R4.64] ;  /* 0x0000000604087981 */ /* 0x000ea8000c1e1900 */
[----:B0-----:R-:W2:Y:S04]  /*03f0*/  LDG.E R9, desc[UR6][R2.64+0x4] ;  /* 0x0000040602097981 */ /* 0x001ea8000c1e1900 */
[----:B------:R-:W3:Y:S01]  /*0400*/  LDG.E R10, desc[UR6][R6.64+0x4] ;  /* 0x00000406060a7981 */ /* 0x000ee2000c1e1900 */
[----:B--2---:R-:W-:-:S05]  /*0410*/  IMAD.IADD R9, R8, 0x1, R9 ;  /* 0x0000000108097824 */ /* 0x004fca00078e0209 */
[----:B---3--:R-:W-:-:S13]  /*0420*/  ISETP.GE.AND P0, PT, R9, R10, PT ;  /* 0x0000000a0900720c */ /* 0x008fda0003f06270 */
[----:B------:R1:W-:Y:S02]  /*0430*/  @!P0 STG.E desc[UR6][R6.64+0x4], R9 ;  /* 0x0000040906008986 */ /* 0x0003e4000c101906 */
.L_x_9:
[----:B------:R-:W-:Y:S05]  /*0440*/  BSYNC.RECONVERGENT B1 ;  /* 0x0000000000017941 */ /* 0x000fea0003800200 */
.L_x_8:
[----:B------:R-:W-:Y:S01]  /*0450*/  VIADD R20, R0, 0x2 ;  /* 0x0000000200147836 */ /* 0x000fe20000000000 */
[----:B------:R-:W-:Y:S06]  /*0460*/  @!P1 BRA `(.L_x_5) ;  /* 0x0000000000549947 */ /* 0x000fec0003800000 */
[----:B------:R-:W-:Y:S01]  /*0470*/  ISETP.GT.AND P0, PT, R0, 0x17fd, PT ;  /* 0x000017fd0000780c */ /* 0x000fe20003f04270 */
[----:B------:R-:W-:-:S03]  /*0480*/  IMAD.MOV.U32 R20, RZ, RZ, R17 ;  /* 0x000000ffff147224 */ /* 0x000fc600078e0011 */
[----:B------:R-:W-:-:S13]  /*0490*/  ISETP.GT.OR P0, PT, R15, 0x17ff, P0 ;  /* 0x000017ff0f00780c */ /* 0x000fda0000704670 */
[----:B------:R-:W-:Y:S05]  /*04a0*/  @P0 BRA `(.L_x_5) ;  /* 0x0000000000440947 */ /* 0x000fea0003800000 */
[----:B------:R-:W2:Y:S01]  /*04b0*/  LDCU.64 UR8, c[0x0][0x380] ;  /* 0x00007000ff0877ac */ /* 0x000ea20008000a00 */
[C---:B01----:R-:W-:Y:S02]  /*04c0*/  IADD3 R9, P0, PT, R0.reuse, UR4, RZ ;  /* 0x0000000400097c10 */ /* 0x043fe4000ff1e0ff */
[----:B------:R-:W-:Y:S02]  /*04d0*/  IADD3 R7, P1, PT, R0, R19, RZ ;  /* 0x0000001300077210 */ /* 0x000fe40007f3e0ff */
[----:B------:R-:W-:Y:S02]  /*04e0*/  IADD3.X R10, PT, PT, R16, UR5, RZ, P0, !PT ;  /* 0x00000005100a7c10 */ /* 0x000fe400087fe4ff */
[----:B------:R-:W-:Y:S02]  /*04f0*/  LEA.HI.X.SX32 R20, R19, R16, 0x1, P1 ;  /* 0x0000001013147211 */ /* 0x000fe400008f0eff */
[----:B--2---:R-:W-:Y:S02]  /*0500*/  LEA R8, P0, R9, UR8, 0x2 ;  /* 0x0000000809087c11 */ /* 0x004fe4000f8010ff */
[----:B------:R-:W-:-:S02]  /*0510*/  LEA R6, P1, R7, UR8, 0x2 ;  /* 0x0000000807067c11 */ /* 0x000fc4000f8210ff */
[----:B------:R-:W-:Y:S02]  /*0520*/  LEA.HI.X R9, R9, UR9, R10, 0x2, P0 ;  /* 0x0000000909097c11 */ /* 0x000fe400080f140a */
[----:B------:R-:W2:Y:S01]  /*0530*/  LDG.E R10, desc[UR6][R4.64] ;  /* 0x00000006040a7981 */ /* 0x000ea2000c1e1900 */
[----:B------:R-:W-:-:S03]  /*0540*/  LEA.HI.X R7, R7, UR9, R20, 0x2, P1 ;  /* 0x0000000907077c11 */ /* 0x000fc600088f1414 */
[----:B------:R-:W2:Y:S04]  /*0550*/  LDG.E R9, desc[UR6][R8.64+0x8] ;  /* 0x0000080608097981 */ /* 0x000ea8000c1e1900 */
[----:B------:R-:W3:Y:S01]  /*0560*/  LDG.E R11, desc[UR6][R6.64+0x8] ;  /* 0x00000806060b7981 */ /* 0x000ee2000c1e1900 */
[----:B------:R-:W-:Y:S02]  /*0570*/  IMAD.MOV.U32 R20, RZ, RZ, R17 ;  /* 0x000000ffff147224 */ /* 0x000fe400078e0011 */
[----:B--2---:R-:W-:-:S05]  /*0580*/  IMAD.IADD R10, R10, 0x1, R9 ;  /* 0x000000010a0a7824 */ /* 0x004fca00078e0209 */
[----:B---3--:R-:W-:-:S13]  /*0590*/  ISETP.GE.AND P0, PT, R10, R11, PT ;  /* 0x0000000b0a00720c */ /* 0x008fda0003f06270 */
[----:B------:R2:W-:Y:S01]  /*05a0*/  @!P0 STG.E desc[UR6][R6.64+0x8], R10 ;  /* 0x0000080a06008986 */ /* 0x0005e2000c101906 */
[----:B------:R-:W-:-:S07]  /*05b0*/  @!P0 IMAD.MOV.U32 R20, RZ, RZ, R17 ;  /* 0x000000ffff148224 */ /* 0x000fce00078e0011 */
.L_x_5:
[----:B------:R-:W-:Y:S05]  /*05c0*/  BSYNC.RECONVERGENT B0 ;  /* 0x0000000000007941 */ /* 0x000fea0003800200 */
.L_x_4:
[----:B------:R-:W-:Y:S04]  /*05d0*/  BSSY.RECONVERGENT B0, `(.L_x_10) ;  /* 0x0000042000007945 */ /* 0x000fe80003800200 */
[----:B------:R-:W-:Y:S05]  /*05e0*/  @P2 BRA `(.L_x_11) ;  /* 0x0000000400002947 */ /* 0x000fea0003800000 */
[----:B012---:R-:W0:Y:S01]  /*05f0*/  LDC.64 R6, c[0x0][0x380] ;  /* 0x0000e000ff067b82 */ /* 0x007e220000000a00 */
[----:B------:R-:W-:Y:S01]  /*0600*/  VIADD R21, R20, UR4 ;  /* 0x0000000414157c36 */ /* 0x000fe20008000000 */
[----:B------:R-:W-:Y:S01]  /*0610*/  SHF.R.S32.HI R22, RZ, 0x1f, R19 ;  /* 0x0000001fff167819 */ /* 0x000fe20000011413 */
[----:B------:R-:W-:-:S07]  /*0620*/  IMAD.IADD R23, R19, 0x1, R20 ;  /* 0x0000000113177824 */ /* 0x000fce00078e0214 */
.L_x_20:
[----:B-123--:R-:W-:Y:S01]  /*0630*/  VIMNMX R8, PT, PT, R20, R15, !PT ;  /* 0x0000000f14087248 */ /* 0x00efe20007fe0100 */
[----:B------:R-:W-:Y:S01]  /*0640*/  BSSY.RECONVERGENT B1, `(.L_x_12) ;  /* 0x000000c000017945 */ /* 0x000fe20003800200 */
[----:B------:R-:W-:Y:S02]  /*0650*/  ISETP.GT.AND P0, PT, R15, 0x17ff, PT ;  /* 0x000017ff0f00780c */ /* 0x000fe40003f04270 */
[----:B------:R-:W-:-:S13]  /*0660*/  ISETP.GT.AND P1, PT, R8, 0x17ff, PT ;  /* 0x000017ff0800780c */ /* 0x000fda0003f24270 */
[----:B------:R-:W-:Y:S05]  /*0670*/  @P1 BRA `(.L_x_13) ;  /* 0x0000000000201947 */ /* 0x000fea0003800000 */
[--C-:B0-----:R-:W-:Y:S01]  /*0680*/  IMAD.WIDE R8, R21, 0x4, R6.reuse ;  /* 0x0000000415087825 */ /* 0x101fe200078e0206 */
[----:B------:R-:W2:Y:S03]  /*0690*/  LDG.E R24, desc[UR6][R4.64] ;  /* 0x0000000604187981 */ /* 0x000ea6000c1e1900 */
[----:B------:R-:W-:Y:S02]  /*06a0*/  IMAD.WIDE R10, R23, 0x4, R6 ;  /* 0x00000004170a7825 */ /* 0x000fe400078e0206 */
[----:B------:R-:W2:Y:S04]  /*06b0*/  LDG.E R9, desc[UR6][R8.64] ;  /* 0x0000000608097981 */ /* 0x000ea8000c1e1900 */
[----:B------:R-:W3:Y:S01]  /*06c0*/  LDG.E R25, desc[UR6][R10.64] ;  /* 0x000000060a197981 */ /* 0x000ee2000c1e1900 */
[----:B--2---:R-:W-:-:S05]  /*06d0*/  IMAD.IADD R24, R24, 0x1, R9 ;  /* 0x0000000118187824 */ /* 0x004fca00078e0209 */
[----:B---3--:R-:W-:-:S13]  /*06e0*/  ISETP.GE.AND P1, PT, R24, R25, PT ;  /* 0x000000191800720c */ /* 0x008fda0003f26270 */
[----:B------:R1:W-:Y:S02]  /*06f0*/  @!P1 STG.E desc[UR6][R10.64], R24 ;  /* 0x000000180a009986 */ /* 0x0003e4000c101906 */
.L_x_13:
[----:B------:R-:W-:Y:S05]  /*0700*/  BSYNC.RECONVERGENT B1 ;  /* 0x0000000000017941 */ /* 0x000fea0003800200 */
.L_x_12:
[C---:B------:R-:W-:Y:S01]  /*0710*/  ISETP.GT.OR P3, PT, R20.reuse, 0x17fe, P0 ;  /* 0x000017fe1400780c */ /* 0x040fe20000764670 */
[----:B------:R-:W-:Y:S01]  /*0720*/  UIADD3 UR8, UP0, UPT, UR10, 0x8, URZ ;  /* 0x000000080a087890 */ /* 0x000fe2000ff1e0ff */
[----:B------:R-:W-:Y:S01]  /*0730*/  SHF.R.S32.HI R9, RZ, 0x1f, R20 ;  /* 0x0000001fff097819 */ /* 0x000fe20000011414 */
[----:B------:R-:W-:Y:S01]  /*0740*/  BSSY.RECONVERGENT B1, `(.L_x_14) ;  /* 0x0000013000017945 */ /* 0x000fe20003800200 */
[----:B------:R-:W-:Y:S01]  /*0750*/  IADD3 R25, P1, PT, R19, R20, RZ ;  /* 0x0000001413197210 */ /* 0x000fe20007f3e0ff */
[----:B------:R-:W-:Y:S01]  /*0760*/  UIADD3.X UR9, UPT, UPT, URZ, UR11, URZ, UP0, !UPT ;  /* 0x0000000bff097290 */ /* 0x000fe200087fe4ff */
[----:B-1----:R-:W-:-:S03]  /*0770*/  IADD3 R11, P4, PT, R20, UR4, RZ ;  /* 0x00000004140b7c10 */ /* 0x002fc6000ff9e0ff */
[----:B------:R-:W-:Y:S01]  /*0780*/  IMAD.X R26, R22, 0x1, R9, P1 ;  /* 0x00000001161a7824 */ /* 0x000fe200008e0609 */
[----:B------:R-:W-:Y:S02]  /*0790*/  IADD3.X R24, PT, PT, R9, UR5, RZ, P4, !PT ;  /* 0x0000000509187c10 */ /* 0x000fe4000a7fe4ff */
[----:B------:R-:W-:Y:S02]  /*07a0*/  LEA R8, P4, R25, UR8, 0x2 ;  /* 0x0000000819087c11 */ /* 0x000fe4000f8810ff */
[----:B------:R-:W-:Y:S02]  /*07b0*/  LEA R10, P5, R11, UR8, 0x2 ;  /* 0x000000080b0a7c11 */ /* 0x000fe4000f8a10ff */
[----:B------:R-:W-:Y:S02]  /*07c0*/  LEA.HI.X R9, R25, UR9, R26, 0x2, P4 ;  /* 0x0000000919097c11 */ /* 0x000fe4000a0f141a */
[----:B------:R-:W-:Y:S02]  /*07d0*/  LEA.HI.X R11, R11, UR9, R24, 0x2, P5 ;  /* 0x000000090b0b7c11 */ /* 0x000fe4000a8f1418 */
[----:B------:R-:W-:-:S02]  /*07e0*/  ISETP.GT.OR P1, PT, R20, 0x17fd, P0 ;  /* 0x000017fd1400780c */ /* 0x000fc40000724670 */
[----:B------:R-:W-:Y:S01]  /*07f0*/  ISETP.GT.OR P0, PT, R20, 0x17fc, P0 ;  /* 0x000017fc1400780c */ /* 0x000fe20000704670 */
[----:B------:R-:W-:-:S12]  /*0800*/  @P3 BRA `(.L_x_15) ;  /* 0x0000000000183947 */ /* 0x000fd80003800000 */
[----:B------:R-:W2:Y:S04]  /*0810*/  LDG.E R24, desc[UR6][R4.64] ;  /* 0x0000000604187981 */ /* 0x000ea8000c1e1900 */
[----:B------:R-:W2:Y:S04]  /*0820*/  LDG.E R25, desc[UR6][R10.64+-0x4] ;  /* 0xfffffc060a197981 */ /* 0x000ea8000c1e1900 */
[----:B------:R-:W3:Y:S01]  /*0830*/  LDG.E R26, desc[UR6][R8.64+-0x4] ;  /* 0xfffffc06081a7981 */ /* 0x000ee2000c1e1900 */
[----:B--2---:R-:W-:-:S05]  /*0840*/  IMAD.IADD R25, R24, 0x1, R25 ;  /* 0x0000000118197824 */ /* 0x004fca00078e0219 */
[----:B---3--:R-:W-:-:S13]  /*0850*/  ISETP.GE.AND P3, PT, R25, R26, PT ;  /* 0x0000001a1900720c */ /* 0x008fda0003f66270 */
[----:B------:R1:W-:Y:S02]  /*0860*/  @!P3 STG.E desc[UR6][R8.64+-0x4], R25 ;  /* 0xfffffc190800b986 */ /* 0x0003e4000c101906 */
.L_x_15:
[----:B------:R-:W-:Y:S05]  /*0870*/  BSYNC.RECONVERGENT B1 ;  /* 0x0000000000017941 */ /* 0x000fea0003800200 */
.L_x_14:
[----:B------:R-:W-:Y:S04]  /*0880*/  BSSY.RECONVERGENT B1, `(.L_x_16) ;  /* 0x0000008000017945 */ /* 0x000fe80003800200 */
[----:B------:R-:W-:Y:S05]  /*0890*/  @P1 BRA `(.L_x_17) ;  /* 0x0000000000181947 */ /* 0x000fea0003800000 */
[----:B------:R-:W2:Y:S04]  /*08a0*/  LDG.E R24, desc[UR6][R4.64] ;  /* 0x0000000604187981 */ /* 0x000ea8000c1e1900 */
[----:B-1----:R-:W2:Y:S04]  /*08b0*/  LDG.E R25, desc[UR6][R10.64] ;  /* 0x000000060a197981 */ /* 0x002ea8000c1e1900 */
[----:B------:R-:W3:Y:S01]  /*08c0*/  LDG.E R26, desc[UR6][R8.64] ;  /* 0x00000006081a7981 */ /* 0x000ee2000c1e1900 */
[----:B--2---:R-:W-:-:S05]  /*08d0*/  IMAD.IADD R25, R24, 0x1, R25 ;  /* 0x0000000118197824 */ /* 0x004fca00078e0219 */
[----:B---3--:R-:W-:-:S13]  /*08e0*/  ISETP.GE.AND P1, PT, R25, R26, PT ;  /* 0x0000001a1900720c */ /* 0x008fda0003f26270 */
[----:B------:R2:W-:Y:S02]  /*08f0*/  @!P1 STG.E desc[UR6][R8.64], R25 ;  /* 0x0000001908009986 */ /* 0x0005e4000c101906 */
.L_x_17:
[----:B------:R-:W-:Y:S05]  /*0900*/  BSYNC.RECONVERGENT B1 ;  /* 0x0000000000017941 */ /* 0x000fea0003800200 */
.L_x_16:
[----:B------:R-:W-:Y:S04]  /*0910*/  BSSY.RECONVERGENT B1, `(.L_x_18) ;  /* 0x0000008000017945 */ /* 0x000fe80003800200 */
[----:B------:R-:W-:Y:S05]  /*0920*/  @P0 BRA `(.L_x_19) ;  /* 0x0000000000180947 */ /* 0x000fea0003800000 */
[----:B------:R-:W3:Y:S04]  /*0930*/  LDG.E R11, desc[UR6][R10.64+0x4] ;  /* 0x000004060a0b7981 */ /* 0x000ee8000c1e1900 */
[----:B------:R-:W3:Y:S04]  /*0940*/  LDG.E R24, desc[UR6][R4.64] ;  /* 0x0000000604187981 */ /* 0x000ee8000c1e1900 */
[----:B-12---:R-:W2:Y:S01]  /*0950*/  LDG.E R25, desc[UR6][R8.64+0x4] ;  /* 0x0000040608197981 */ /* 0x006ea2000c1e1900 */
[----:B---3--:R-:W-:-:S05]  /*0960*/  IMAD.IADD R24, R24, 0x1, R11 ;  /* 0x0000000118187824 */ /* 0x008fca00078e020b */
[----:B--2---:R-:W-:-:S13]  /*0970*/  ISETP.GE.AND P0, PT, R24, R25, PT ;  /* 0x000000191800720c */ /* 0x004fda0003f06270 */
[----:B------:R3:W-:Y:S02]  /*0980*/  @!P0 STG.E desc[UR6][R8.64+0x4], R24 ;  /* 0x0000041808008986 */ /* 0x0007e4000c101906 */
.L_x_19:
[----:B------:R-:W-:Y:S05]  /*0990*/  BSYNC.RECONVERGENT B1 ;  /* 0x0000000000017941 */ /* 0x000fea0003800200 */
.L_x_18:
[----:B------:R-:W-:Y:S02]  /*09a0*/  VIADD R20, R20, 0x4 ;  /* 0x0000000414147836 */ /* 0x000fe40000000000 */
[----:B------:R-:W-:Y:S02]  /*09b0*/  VIADD R21, R21, 0x4 ;  /* 0x0000000415157836 */ /* 0x000fe40000000000 */
[----:B------:R-:W-:Y:S01]  /*09c0*/  VIADD R23, R23, 0x4 ;  /* 0x0000000417177836 */ /* 0x000fe20000000000 */
[----:B------:R-:W-:-:S13]  /*09d0*/  ISETP.GE.AND P0, PT, R20, R12, PT ;  /* 0x0000000c1400720c */ /* 0x000fda0003f06270 */
[----:B------:R-:W-:Y:S05]  /*09e0*/  @!P0 BRA `(.L_x_20) ;  /* 0xfffffffc00108947 */ /* 0x000fea000383ffff */
.L_x_11:
[----:B------:R-:W-:Y:S05]  /*09f0*/  BSYNC.RECONVERGENT B0 ;  /* 0x0000000000007941 */ /* 0x000fea0003800200 */
.L_x_10:
[----:B------:R-:W-:-:S05]  /*0a00*/  VIADD R15, R15, 0x1 ;  /* 0x000000010f0f7836 */ /* 0x000fca0000000000 */
[----:B------:R-:W-:-:S13]  /*0a10*/  ISETP.GE.AND P0, PT, R15, R14, PT ;  /* 0x0000000e0f00720c */ /* 0x000fda0003f06270 */
[----:B------:R-:W-:Y:S05]  /*0a20*/  @!P0 BRA `(.L_x_21) ;  /* 0xfffffff400f48947 */ /* 0x000fea000383ffff */
[----:B------:R-:W-:Y:S05]  /*0a30*/  EXIT ;  /* 0x000000000000794d */ /* 0x000fea0003800000 */
.L_x_22:
        /* <DEDUP_REMOVED lines=12> */
.L_x_49:


//--------------------- .text._Z22calcWithAtomic1DSharedPi --------------------------
	.section	.text._Z22calcWithAtomic1DSharedPi,"ax",@progbits
	.align	128
        .global         _Z22calcWithAtomic1DSharedPi
        .type           _Z22calcWithAtomic1DSharedPi,@function
        .size           _Z22calcWithAtomic1DSharedPi,(.L_x_50 - _Z22calcWithAtomic1DSharedPi)
        .other          _Z22calcWithAtomic1DSharedPi,@"STO_CUDA_ENTRY STV_DEFAULT"
_Z22calcWithAtomic1DSharedPi:
.text._Z22calcWithAtomic1DSharedPi:
[----:B------:R-:W-:Y:S01]  /*0000*/  LDC R1, c[0x0][0x37c] ;  /* 0x0000df00ff017b82 */ /* 0x000fe20000000800 */
[----:B------:R-:W0:Y:S07]  /*0010*/  S2R R7, SR_TID.X ;  /* 0x0000000000077919 */ /* 0x000e2e0000002100 */
[----:B------:R-:W0:Y:S01]  /*0020*/  S2UR UR4, SR_CTAID.X ;  /* 0x00000000000479c3 */ /* 0x000e220000002500 */
[----:B------:R-:W-:Y:S01]  /*0030*/  IMAD.MOV.U32 R8, RZ, RZ, RZ ;  /* 0x000000ffff087224 */ /* 0x000fe200078e00ff */
[----:B------:R-:W1:Y:S01]  /*0040*/  LDCU.64 UR6, c[0x0][0x358] ;  /* 0x00006b00ff0677ac */ /* 0x000e620008000a00 */
[----:B------:R-:W2:Y:S05]  /*0050*/  S2R R4, SR_TID.Y ;  /* 0x0000000000047919 */ /* 0x000eaa0000002200 */
[----:B------:R-:W0:Y:S08]  /*0060*/  LDC R0, c[0x0][0x360] ;  /* 0x0000d800ff007b82 */ /* 0x000e300000000800 */
[----:B------:R-:W3:Y:S01]  /*0070*/  LDC R2, c[0x0][0x370] ;  /* 0x0000dc00ff027b82 */ /* 0x000ee20000000800 */
[----:B0-----:R-:W-:Y:S01]  /*0080*/  IMAD R0, R0, UR4, R7 ;  /* 0x0000000400007c24 */ /* 0x001fe2000f8e0207 */
[----:B--2---:R-:W-:-:S03]  /*0090*/  LOP3.LUT P0, RZ, R7, R4, RZ, 0xfc, !PT ;  /* 0x0000000407ff7212 */ /* 0x004fc6000780fcff */
[----:B------:R-:W-:-:S05]  /*00a0*/  IMAD R0, R0, 0x900, RZ ;  /* 0x0000090000007824 */ /* 0x000fca00078e02ff */
[----:B------:R-:W-:-:S04]  /*00b0*/  SHF.R.S32.HI R3, RZ, 0x1f, R0 ;  /* 0x0000001fff037819 */ /* 0x000fc80000011400 */
[----:B------:R-:W-:-:S04]  /*00c0*/  LEA.HI R3, R3, R0, RZ, 0xb ;  /* 0x0000000003037211 */ /* 0x000fc800078f58ff */
[----:B------:R-:W-:Y:S02]  /*00d0*/  LOP3.LUT R5, R3, 0xfffff800, RZ, 0xc0, !PT ;  /* 0xfffff80003057812 */ /* 0x000fe400078ec0ff */
[----:B------:R-:W-:-:S03]  /*00e0*/  SHF.R.S32.HI R11, RZ, 0xb, R3 ;  /* 0x0000000bff0b7819 */ /* 0x000fc60000011403 */
[----:B------:R-:W-:Y:S02]  /*00f0*/  IMAD.IADD R5, R0, 0x1, -R5 ;  /* 0x0000000100057824 */ /* 0x000fe400078e0a05 */
[----:B------:R-:W-:Y:S02]  /*0100*/  IMAD R0, R11, 0x3, RZ ;  /* 0x000000030b007824 */ /* 0x000fe400078e02ff */
[----:B-1-3--:R-:W-:-:S07]  /*0110*/  IMAD R9, R5, 0x3, RZ ;  /* 0x0000000305097824 */ /* 0x00afce00078e02ff */
.L_x_27:
[----:B0-----:R-:W0:Y:S01]  /*0120*/  LDC.64 R16, c[0x0][0x380] ;  /* 0x0000e000ff107b82 */ /* 0x001e220000000a00 */
[----:B------:R-:W-:Y:S01]  /*0130*/  IMAD R4, R8, 0x1800, RZ ;  /* 0x0000180008047824 */ /* 0x000fe200078e02ff */
[----:B------:R-:W1:Y:S01]  /*0140*/  LDCU.64 UR8, c[0x0][0x380] ;  /* 0x00007000ff0877ac */ /* 0x000e620008000a00 */
[----:B------:R-:W-:Y:S02]  /*0150*/  IMAD R15, R11, 0x4800, R8 ;  /* 0x000048000b0f7824 */ /* 0x000fe400078e0208 */
[----:B-----5:R-:W-:-:S03]  /*0160*/  IMAD.IADD R3, R9, 0x1, R4 ;  /* 0x0000000109037824 */ /* 0x020fc600078e0204 */
[----:B------:R-:W2:Y:S01]  /*0170*/  LDC.64 R6, c[0x0][0x380] ;  /* 0x0000e000ff067b82 */ /* 0x000ea20000000a00 */
[----:B0-----:R-:W-:-:S04]  /*0180*/  IMAD.WIDE R14, R15, 0x4, R16 ;  /* 0x000000040f0e7825 */ /* 0x001fc800078e0210 */
[----:B------:R-:W-:Y:S02]  /*0190*/  IMAD.WIDE R16, R3, 0x4, R16 ;  /* 0x0000000403107825 */ /* 0x000fe400078e0210 */
[----:B------:R0:W5:Y:S04]  /*01a0*/  LDG.E R3, desc[UR6][R14.64] ;  /* 0x000000060e037981 */ /* 0x000168000c1e1900 */
[----:B------:R0:W5:Y:S01]  /*01b0*/  LDG.E R22, desc[UR6][R16.64] ;  /* 0x0000000610167981 */ /* 0x000162000c1e1900 */
[----:B------:R-:W-:Y:S01]  /*01c0*/  MOV R13, R0 ;  /* 0x00000000000d7202 */ /* 0x000fe20000000f00 */
[----:B------:R-:W-:Y:S01]  /*01d0*/  IMAD.MOV.U32 R12, RZ, RZ, R9 ;  /* 0x000000ffff0c7224 */ /* 0x000fe200078e0009 */
[----:B------:R-:W-:Y:S01]  /*01e0*/  UMOV UR4, URZ ;  /* 0x000000ff00047c82 */ /* 0x000fe20008000000 */
[----:B-12---:R-:W-:-:S07]  /*01f0*/  IMAD.MOV.U32 R5, RZ, RZ, RZ ;  /* 0x000000ffff057224 */ /* 0x006fce00078e00ff */
.L_x_23:
[----:B------:R-:W-:-:S04]  /*0200*/  IMAD R21, R13, 0x1800, R12 ;  /* 0x000018000d157824 */ /* 0x000fc800078e020c */
[----:B------:R-:W-:-:S05]  /*0210*/  IMAD.WIDE R20, R21, 0x4, R6 ;  /* 0x0000000415147825 */ /* 0x000fca00078e0206 */
[----:B0-----:R-:W2:Y:S01]  /*0220*/  LDG.E R14, desc[UR6][R20.64] ;  /* 0x00000006140e7981 */ /* 0x001ea2000c1e1900 */
[----:B------:R-:W-:Y:S02]  /*0230*/  ISETP.GT.AND P1, PT, R12, 0x17fe, PT ;  /* 0x000017fe0c00780c */ /* 0x000fe40003f24270 */
[----:B-----5:R-:W-:Y:S02]  /*0240*/  IADD3 R25, PT, PT, R3, R22, RZ ;  /* 0x0000001603197210 */ /* 0x020fe40007ffe0ff */
[----:B------:R-:W-:-:S09]  /*0250*/  ISETP.GE.AND P2, PT, R13, 0x17ff, P1 ;  /* 0x000017ff0d00780c */ /* 0x000fd20000f46270 */
[----:B------:R-:W-:Y:S01]  /*0260*/  @!P1 IADD3 R10, PT, PT, R12, 0x1, RZ ;  /* 0x000000010c0a9810 */ /* 0x000fe20007ffe0ff */
[----:B------:R-:W-:-:S03]  /*0270*/  @P1 VIADD R12, R13, 0x1 ;  /* 0x000000010d0c1836 */ /* 0x000fc60000000000 */
[----:B------:R-:W-:Y:S02]  /*0280*/  @P2 IMAD.MOV R12, RZ, RZ, R13 ;  /* 0x000000ffff0c2224 */ /* 0x000fe400078e020d */
[----:B------:R-:W-:Y:S02]  /*0290*/  @!P1 IMAD.IADD R18, R4, 0x1, R10 ;  /* 0x0000000104129824 */ /* 0x000fe400078e020a */
[----:B------:R-:W-:Y:S02]  /*02a0*/  @P1 IMAD.MOV.U32 R13, RZ, RZ, R12 ;  /* 0x000000ffff0d1224 */ /* 0x000fe400078e000c */
[----:B------:R-:W-:Y:S01]  /*02b0*/  @P1 IMAD.MOV.U32 R10, RZ, RZ, RZ ;  /* 0x000000ffff0a1224 */ /* 0x000fe200078e00ff */
[----:B------:R-:W-:Y:S01]  /*02c0*/  @!P1 SHF.R.S32.HI R19, RZ, 0x1f, R18 ;  /* 0x0000001fff139819 */ /* 0x000fe20000011412 */
[----:B------:R-:W-:Y:S01]  /*02d0*/  @P1 IMAD.MOV.U32 R19, RZ, RZ, R5 ;  /* 0x000000ffff131224 */ /* 0x000fe200078e0005 */
[----:B------:R-:W-:Y:S01]  /*02e0*/  @P1 MOV R18, R4 ;  /* 0x0000000400121202 */ /* 0x000fe20000000f00 */
[----:B------:R-:W-:-:S02]  /*02f0*/  @P1 IMAD R17, R13, 0x1800, R8 ;  /* 0x000018000d111824 */ /* 0x000fc400078e0208 */
[----:B------:R-:W-:Y:S02]  /*0300*/  IMAD R23, R13, 0x1800, R10 ;  /* 0x000018000d177824 */ /* 0x000fe400078e020a */
[----:B------:R-:W-:Y:S01]  /*0310*/  @P1 IMAD.WIDE R16, R17, 0x4, R6 ;  /* 0x0000000411101825 */ /* 0x000fe200078e0206 */
[----:B--2---:R-:W-:Y:S02]  /*0320*/  ISETP.GE.AND P2, PT, R25, R14, PT ;  /* 0x0000000e1900720c */ /* 0x004fe40003f46270 */
[----:B------:R-:W-:-:S04]  /*0330*/  LEA R14, P3, R18, UR8, 0x2 ;  /* 0x00000008120e7c11 */ /* 0x000fc8000f8610ff */
[----:B------:R-:W-:Y:S01]  /*0340*/  LEA.HI.X R15, R18, UR9, R19, 0x2, P3 ;  /* 0x00000009120f7c11 */ /* 0x000fe200098f1413 */
[----:B------:R-:W-:-:S06]  /*0350*/  IMAD.WIDE R18, R23, 0x4, R6 ;  /* 0x0000000417127825 */ /* 0x000fcc00078e0206 */
[----:B------:R0:W-:Y:S04]  /*0360*/  @!P2 STG.E desc[UR6][R20.64], R25 ;  /* 0x000000191400a986 */ /* 0x0001e8000c101906 */
[----:B------:R1:W2:Y:S04]  /*0370*/  @P1 LDG.E R3, desc[UR6][R16.64] ;  /* 0x0000000610031981 */ /* 0x0002a8000c1e1900 */
[----:B------:R-:W2:Y:S04]  /*0380*/  LDG.E R14, desc[UR6][R14.64] ;  /* 0x000000060e0e7981 */ /* 0x000ea8000c1e1900 */
[----:B------:R-:W3:Y:S01]  /*0390*/  LDG.E R22, desc[UR6][R18.64] ;  /* 0x0000000612167981 */ /* 0x000ee2000c1e1900 */
[----:B------:R-:W-:-:S02]  /*03a0*/  ISETP.GE.AND P1, PT, R10, 0x17ff, PT ;  /* 0x000017ff0a00780c */ /* 0x000fc40003f26270 */
[----:B------:R-:W-:-:S11]  /*03b0*/  PLOP3.LUT P3, PT, PT, PT, PT, 0x8, 0x80 ;  /* 0x000000000080781c */ /* 0x000fd60003f6e170 */
[C---:B------:R-:W-:Y:S01]  /*03c0*/  @P1 ISETP.GE.AND P2, PT, R13.reuse, 0x17ff, PT ;  /* 0x000017ff0d00180c */ /* 0x040fe20003f46270 */
[----:B-1----:R-:W-:Y:S01]  /*03d0*/  @P1 IMAD.MOV.U32 R16, RZ, RZ, R4 ;  /* 0x000000ffff101224 */ /* 0x002fe200078e0004 */
[----:B------:R-:W-:Y:S01]  /*03e0*/  @P1 MOV R12, RZ ;  /* 0x000000ff000c1202 */ /* 0x000fe20000000f00 */
[----:B------:R-:W-:Y:S01]  /*03f0*/  @!P1 VIADD R12, R10, 0x1 ;  /* 0x000000010a0c9836 */ /* 0x000fe20000000000 */
[----:B------:R-:W-:Y:S01]  /*0400*/  @P1 PLOP3.LUT P3, PT, P2, PT, PT, 0x80, 0x8 ;  /* 0x000000000008181c */ /* 0x000fe2000176f070 */
[----:B------:R-:W-:Y:S01]  /*0410*/  @P1 VIADD R10, R13, 0x1 ;  /* 0x000000010d0a1836 */ /* 0x000fe20000000000 */
[----:B------:R-:W-:Y:S02]  /*0420*/  @P1 MOV R17, R5 ;  /* 0x0000000500111202 */ /* 0x000fe40000000f00 */
[----:B0-----:R-:W-:-:S04]  /*0430*/  @!P1 IADD3 R21, PT, PT, R4, R12, RZ ;  /* 0x0000000c04159210 */ /* 0x001fc80007ffe0ff */
[----:B------:R-:W-:Y:S02]  /*0440*/  @!P1 MOV R16, R21 ;  /* 0x0000001500109202 */ /* 0x000fe40000000f00 */
[----:B------:R-:W-:-:S03]  /*0450*/  @!P1 SHF.R.S32.HI R17, RZ, 0x1f, R21 ;  /* 0x0000001fff119819 */ /* 0x000fc60000011415 */
[----:B------:R-:W-:-:S04]  /*0460*/  @P3 IMAD.MOV R10, RZ, RZ, R13 ;  /* 0x000000ffff0a3224 */ /* 0x000fc800078e020d */
[----:B------:R-:W-:-:S04]  /*0470*/  @P1 IMAD.MOV.U32 R13, RZ, RZ, R10 ;  /* 0x000000ffff0d1224 */ /* 0x000fc800078e000a */
[----:B------:R-:W-:-:S04]  /*0480*/  @P1 IMAD R21, R13, 0x1800, R8 ;  /* 0x000018000d151824 */ /* 0x000fc800078e0208 */
[----:B------:R-:W-:-:S04]  /*0490*/  @P1 IMAD.WIDE R20, R21, 0x4, R6 ;  /* 0x0000000415141825 */ /* 0x000fc800078e0206 */
[----:B--2---:R-:W-:Y:S01]  /*04a0*/  IMAD.IADD R23, R3, 0x1, R14 ;  /* 0x0000000103177824 */ /* 0x004fe200078e020e */
[----:B------:R-:W-:-:S04]  /*04b0*/  LEA R14, P3, R16, UR8, 0x2 ;  /* 0x00000008100e7c11 */ /* 0x000fc8000f8610ff */
[----:B---3--:R-:W-:Y:S02]  /*04c0*/  ISETP.GE.AND P2, PT, R23, R22, PT ;  /* 0x000000161700720c */ /* 0x008fe40003f46270 */
[----:B------:R-:W-:Y:S01]  /*04d0*/  LEA.HI.X R15, R16, UR9, R17, 0x2, P3 ;  /* 0x00000009100f7c11 */ /* 0x000fe200098f1411 */
[----:B------:R-:W-:-:S04]  /*04e0*/  IMAD R17, R13, 0x1800, R12 ;  /* 0x000018000d117824 */ /* 0x000fc800078e020c */
        /* <DEDUP_REMOVED lines=8> */
[----:B------:R-:W-:Y:S01]  /*0570*/  @P1 IMAD.MOV.U32 R10, RZ, RZ, RZ ;  /* 0x000000ffff0a1224 */ /* 0x000fe200078e00ff */
[----:B0-----:R-:W-:Y:S01]  /*0580*/  @P1 MOV R18, R4 ;  /* 0x0000000400121202 */ /* 0x001fe20000000f00 */
[----:B------:R-:W-:Y:S01]  /*0590*/  @!P1 VIADD R10, R12, 0x1 ;  /* 0x000000010c0a9836 */ /* 0x000fe20000000000 */
[----:B------:R-:W-:Y:S01]  /*05a0*/  @P1 PLOP3.LUT P3, PT, P2, PT, PT, 0x80, 0x8 ;  /* 0x000000000008181c */ /* 0x000fe2000176f070 */
[----:B------:R-:W-:Y:S01]  /*05b0*/  @P1 IMAD.MOV.U32 R19, RZ, RZ, R5 ;  /* 0x000000ffff131224 */ /* 0x000fe200078e0005 */
[----:B------:R-:W-:Y:S01]  /*05c0*/  @P1 IADD3 R12, PT, PT, R13, 0x1, RZ ;  /* 0x000000010d0c1810 */ /* 0x000fe20007ffe0ff */
[----:B------:R-:W-:-:S04]  /*05d0*/  @!P1 IMAD.IADD R23, R4, 0x1, R10 ;  /* 0x0000000104179824 */ /* 0x000fc800078e020a */
[--C-:B------:R-:W-:Y:S01]  /*05e0*/  @!P1 IMAD.MOV.U32 R18, RZ, RZ, R23.reuse ;  /* 0x000000ffff129224 */ /* 0x100fe200078e0017 */
[----:B------:R-:W-:-:S05]  /*05f0*/  @!P1 SHF.R.S32.HI R19, RZ, 0x1f, R23 ;  /* 0x0000001fff139819 */ /* 0x000fca0000011417 */
[----:B------:R-:W-:-:S05]  /*0600*/  @P3 IMAD.MOV R12, RZ, RZ, R13 ;  /* 0x000000ffff0c3224 */ /* 0x000fca00078e020d */
[----:B------:R-:W-:-:S05]  /*0610*/  @P1 MOV R13, R12 ;  /* 0x0000000c000d1202 */ /* 0x000fca0000000f00 */
[----:B-1----:R-:W-:-:S04]  /*0620*/  @P1 IMAD R21, R13, 0x1800, R8 ;  /* 0x000018000d151824 */ /* 0x002fc800078e0208 */
        /* <DEDUP_REMOVED lines=15> */
[----:B------:R-:W-:Y:S01]  /*0720*/  @!P1 IADD3 R12, PT, PT, R10, 0x1, RZ ;  /* 0x000000010a0c9810 */ /* 0x000fe20007ffe0ff */
[----:B------:R-:W-:Y:S01]  /*0730*/  @P1 VIADD R10, R13, 0x1 ;  /* 0x000000010d0a1836 */ /* 0x000fe20000000000 */
[----:B------:R-:W-:Y:S01]  /*0740*/  @P1 PLOP3.LUT P3, PT, P2, PT, PT, 0x80, 0x8 ;  /* 0x000000000008181c */ /* 0x000fe2000176f070 */
[----:B0-----:R-:W-:Y:S01]  /*0750*/  @P1 IMAD.MOV.U32 R17, RZ, RZ, R5 ;  /* 0x000000ffff111224 */ /* 0x001fe200078e0005 */
[----:B------:R-:W-:Y:S01]  /*0760*/  @P1 MOV R16, R4 ;  /* 0x0000000400101202 */ /* 0x000fe20000000f00 */
[----:B------:R-:W-:-:S04]  /*0770*/  @!P1 IMAD.IADD R23, R4, 0x1, R12 ;  /* 0x0000000104179824 */ /* 0x000fc800078e020c */
[--C-:B------:R-:W-:Y:S01]  /*0780*/  @!P1 IMAD.MOV.U32 R16, RZ, RZ, R23.reuse ;  /* 0x000000ffff109224 */ /* 0x100fe200078e0017 */
[----:B------:R-:W-:-:S05]  /*0790*/  @!P1 SHF.R.S32.HI R17, RZ, 0x1f, R23 ;  /* 0x0000001fff119819 */ /* 0x000fca0000011417 */
[----:B------:R-:W-:-:S04]  /*07a0*/  @P3 IMAD.MOV R10, RZ, RZ, R13 ;  /* 0x000000ffff0a3224 */ /* 0x000fc800078e020d */
[----:B------:R-:W-:-:S04]  /*07b0*/  @P1 IMAD.MOV.U32 R13, RZ, RZ, R10 ;  /* 0x000000ffff0d1224 */ /* 0x000fc800078e000a */
[----:B-1----:R-:W-:Y:S01]  /*07c0*/  @P1 IMAD R21, R13, 0x1800, R8 ;  /* 0x000018000d151824 */ /* 0x002fe200078e0208 */
[----:B--2---:R-:W-:Y:S02]  /*07d0*/  IADD3 R25, PT, PT, R3, R14, RZ ;  /* 0x0000000e03197210 */ /* 0x004fe40007ffe0ff */
[C---:B------:R-:W-:Y:S02]  /*07e0*/  LEA R14, P3, R16.reuse, UR8, 0x2 ;  /* 0x00000008100e7c11 */ /* 0x040fe4000f8610ff */
[----:B---3--:R-:W-:Y:S02]  /*07f0*/  ISETP.GE.AND P2, PT, R25, R22, PT ;  /* 0x000000161900720c */ /* 0x008fe40003f46270 */
[----:B------:R-:W-:Y:S01]  /*0800*/  LEA.HI.X R15, R16, UR9, R17, 0x2, P3 ;  /* 0x00000009100f7c11 */ /* 0x000fe200098f1411 */
[----:B------:R-:W-:-:S10]  /*0810*/  @P1 IMAD.WIDE R16, R21, 0x4, R6 ;  /* 0x0000000415101825 */ /* 0x000fd400078e0206 */
[----:B------:R1:W-:Y:S04]  /*0820*/  @!P2 STG.E desc[UR6][R18.64], R25 ;  /* 0x000000191200a986 */ /* 0x0003e8000c101906 */
[----:B------:R1:W5:Y:S04]  /*0830*/  @P1 LDG.E R3, desc[UR6][R16.64] ;  /* 0x0000000610031981 */ /* 0x000368000c1e1900 */
[----:B------:R1:W5:Y:S01]  /*0840*/  LDG.E R22, desc[UR6][R14.64] ;  /* 0x000000060e167981 */ /* 0x000362000c1e1900 */
[----:B------:R-:W-:-:S04]  /*0850*/  UIADD3 UR4, UPT, UPT, UR4, 0x4, URZ ;  /* 0x0000000404047890 */ /* 0x000fc8000fffe0ff */
[----:B------:R-:W-:-:S09]  /*0860*/  UISETP.NE.AND UP0, UPT, UR4, 0x900, UPT ;  /* 0x000009000400788c */ /* 0x000fd2000bf05270 */
[----:B-1----:R-:W-:Y:S05]  /*0870*/  BRA.U UP0, `(.L_x_23) ;  /* 0xfffffff900607547 */ /* 0x002fea000b83ffff */
[----:B------:R-:W-:Y:S01]  /*0880*/  IADD3 R8, PT, PT, R8, 0x1, RZ ;  /* 0x0000000108087810 */ /* 0x000fe20007ffe0ff */
[----:B------:R-:W-:Y:S06]  /*0890*/  @P0 BRA `(.L_x_24) ;  /* 0x0000000000a00947 */ /* 0x000fec0003800000 */
[----:B-----5:R-:W0:Y:S01]  /*08a0*/  S2R R3, SR_LANEID ;  /* 0x0000000000037919 */ /* 0x020e220000000000 */
[----:B------:R-:W-:Y:S01]  /*08b0*/  VOTEU.ANY UR4, UPT, PT ;  /* 0x0000000000047886 */ /* 0x000fe200038e0100 */
[----:B------:R-:W1:Y:S01]  /*08c0*/  LDC.64 R4, c[0x4][RZ] ;  /* 0x01000000ff047b82 */ /* 0x000e620000000a00 */
[----:B------:R-:W-:Y:S01]  /*08d0*/  UFLO.U32 UR5, UR4 ;  /* 0x00000004000572bd */ /* 0x000fe200080e0000 */
[----:B------:R-:W-:Y:S01]  /*08e0*/  IABS R6, R2 ;  /* 0x0000000200067213 */ /* 0x000fe20000000000 */
[----:B------:R-:W1:Y:S04]  /*08f0*/  POPC R7, UR4 ;  /* 0x0000000400077d09 */ /* 0x000e680008000000 */
[----:B0-----:R-:W-:-:S04]  /*0900*/  ISETP.EQ.U32.AND P1, PT, R3, UR5, PT ;  /* 0x0000000503007c0c */ /* 0x001fc8000bf22070 */
[----:B------:R-:W0:Y:S01]  /*0910*/  I2F.RP R3, R6 ;  /* 0x0000000600037306 */ /* 0x000e220000209400 */
[-C--:B------:R-:W-:Y:S01]  /*0920*/  IABS R10, R2.reuse ;  /* 0x00000002000a7213 */ /* 0x080fe20000000000 */
[----:B------:R-:W-:Y:S01]  /*0930*/  BSSY B0, `(.L_x_25) ;  /* 0x000001c000007945 */ /* 0x000fe20003800000 */
[----:B------:R-:W-:-:S06]  /*0940*/  IABS R16, R2 ;  /* 0x0000000200107213 */ /* 0x000fcc0000000000 */
[----:B-1----:R1:W-:Y:S01]  /*0950*/  @P1 REDG.E.ADD.STRONG.GPU desc[UR6][R4.64], R7 ;  /* 0x000000070400198e */ /* 0x0023e2000c12e106 */
[----:B------:R-:W-:Y:S02]  /*0960*/  IADD3 R14, PT, PT, RZ, -R10, RZ ;  /* 0x8000000aff0e7210 */ /* 0x000fe40007ffe0ff */
[----:B------:R-:W-:Y:S01]  /*0970*/  ISETP.NE.AND P1, PT, R2, RZ, PT ;  /* 0x000000ff0200720c */ /* 0x000fe20003f25270 */
[----:B0-----:R-:W0:Y:S01]  /*0980*/  MUFU.RCP R3, R3 ;  /* 0x0000000300037308 */ /* 0x001e220000001000 */
[----:B------:R-:W-:Y:S01]  /*0990*/  LOP3.LUT R10, RZ, R2, RZ, 0x33, !PT ;  /* 0x00000002ff0a7212 */ /* 0x000fe200078e33ff */
[----:B0-----:R-:W-:-:S06]  /*09a0*/  VIADD R12, R3, 0xffffffe ;  /* 0x0ffffffe030c7836 */ /* 0x001fcc0000000000 */
[----:B------:R0:W2:Y:S02]  /*09b0*/  F2I.FTZ.U32.TRUNC.NTZ R13, R12 ;  /* 0x0000000c000d7305 */ /* 0x0000a4000021f000 */
[----:B0-----:R-:W-:Y:S02]  /*09c0*/  IMAD.MOV.U32 R12, RZ, RZ, RZ ;  /* 0x000000ffff0c7224 */ /* 0x001fe400078e00ff */
[----:B--2---:R-:W-:-:S04]  /*09d0*/  IMAD.MOV R15, RZ, RZ, -R13 ;  /* 0x000000ffff0f7224 */ /* 0x004fc800078e0a0d */
[----:B-1----:R-:W-:-:S04]  /*09e0*/  IMAD R7, R15, R6, RZ ;  /* 0x000000060f077224 */ /* 0x002fc800078e02ff */
[----:B------:R-:W-:-:S07]  /*09f0*/  IMAD.HI.U32 R13, R13, R7, R12 ;  /* 0x000000070d0d7227 */ /* 0x000fce00078e000c */
.L_x_26:
[----:B------:R-:W-:Y:S01]  /*0a00*/  IMAD.MOV.U32 R3, RZ, RZ, R2 ;  /* 0x000000ffff037224 */ /* 0x000fe200078e0002 */
[----:B------:R-:W-:Y:S05]  /*0a10*/  YIELD ;  /* 0x0000000000007946 */ /* 0x000fea0003800000 */
[----:B------:R-:W2:Y:S02]  /*0a20*/  ATOMG.E.CAS.STRONG.GPU PT, R3, [R4], R2, R3 ;  /* 0x00000002040373a9 */ /* 0x000ea400001ee103 */
[----:B--2---:R-:W-:Y:S02]  /*0a30*/  IABS R12, R3 ;  /* 0x00000003000c7213 */ /* 0x004fe40000000000 */
[----:B------:R-:W-:-:S03]  /*0a40*/  ISETP.GE.AND P3, PT, R3, RZ, PT ;  /* 0x000000ff0300720c */ /* 0x000fc60003f66270 */
[----:B------:R-:W-:-:S04]  /*0a50*/  IMAD.HI.U32 R7, R13, R12, RZ ;  /* 0x0000000c0d077227 */ /* 0x000fc800078e00ff */
[----:B------:R-:W-:-:S05]  /*0a60*/  IMAD R7, R7, R14, R12 ;  /* 0x0000000e07077224 */ /* 0x000fca00078e020c */
[----:B------:R-:W-:-:S13]  /*0a70*/  ISETP.GT.U32.AND P2, PT, R6, R7, PT ;  /* 0x000000070600720c */ /* 0x000fda0003f44070 */
[----:B------:R-:W-:-:S04]  /*0a80*/  @!P2 IADD3 R7, PT, PT, R7, -R16, RZ ;  /* 0x800000100707a210 */ /* 0x000fc80007ffe0ff */
[----:B------:R-:W-:-:S13]  /*0a90*/  ISETP.GT.U32.AND P2, PT, R6, R7, PT ;  /* 0x000000070600720c */ /* 0x000fda0003f44070 */
[----:B------:R-:W-:-:S05]  /*0aa0*/  @!P2 IMAD.IADD R7, R7, 0x1, -R16 ;  /* 0x000000010707a824 */ /* 0x000fca00078e0a10 */
[----:B------:R-:W-:-:S04]  /*0ab0*/  @!P3 IADD3 R7, PT, PT, -R7, RZ, RZ ;  /* 0x000000ff0707b210 */ /* 0x000fc80007ffe1ff */
[----:B------:R-:W-:-:S04]  /*0ac0*/  SEL R7, R10, R7, !P1 ;  /* 0x000000070a077207 */ /* 0x000fc80004800000 */
[----:B------:R-:W-:-:S13]  /*0ad0*/  ISETP.NE.AND P2, PT, R7, RZ, PT ;  /* 0x000000ff0700720c */ /* 0x000fda0003f45270 */
[----:B------:R-:W-:Y:S05]  /*0ae0*/  @P2 BRA `(.L_x_26) ;  /* 0xfffffffc00c42947 */ /* 0x000fea000383ffff */
[----:B------:R-:W-:Y:S05]  /*0af0*/  BSYNC B0 ;  /* 0x0000000000007941 */ /* 0x000fea0003800000 */
.L_x_25:
[----:B------:R-:W0:Y:S02]  /*0b00*/  LDC.64 R4, c[0x4][RZ] ;  /* 0x01000000ff047b82 */ /* 0x000e240000000a00 */
[----:B0-----:R0:W-:Y:S02]  /*0b10*/  STG.E desc[UR6][R4.64], RZ ;  /* 0x000000ff04007986 */ /* 0x0011e4000c101906 */
.L_x_24:
[----:B------:R-:W-:Y:S01]  /*0b20*/  ISETP.NE.AND P1, PT, R8, 0x1800, PT ;  /* 0x000018000800780c */ /* 0x000fe20003f25270 */
[----:B------:R-:W-:Y:S05]  /*0b30*/  WARPSYNC.ALL ;  /* 0x0000000000007948 */ /* 0x000fea0003800000 */
[----:B------:R-:W-:Y:S07]  /*0b40*/  BAR.SYNC.DEFER_BLOCKING 0x0 ;  /* 0x0000000000007b1d */ /* 0x000fee0000010000 */
[----:B------:R-:W-:Y:S05]  /*0b50*/  @P1 BRA `(.L_x_27) ;  /* 0xfffffff400701947 */ /* 0x000fea000383ffff */
[----:B------:R-:W-:Y:S05]  /*0b60*/  EXIT ;  /* 0x000000000000794d */ /* 0x000fea0003800000 */
.L_x_28:
        /* <DEDUP_REMOVED lines=9> */
.L_x_50:


//--------------------- .text._Z16calcWithAtomic1DPi --------------------------
	.section	.text._Z16calcWithAtomic1DPi,"ax",@progbits
	.align	128
        .global         _Z16calcWithAtomic1DPi
        .type           _Z16calcWithAtomic1DPi,@function
        .size           _Z16calcWithAtomic1DPi,(.L_x_51 - _Z16calcWithAtomic1DPi)
        .other          _Z16calcWithAtomic1DPi,@"STO_CUDA_ENTRY STV_DEFAULT"
_Z16calcWithAtomic1DPi:
.text._Z16calcWithAtomic1DPi:
[----:B------:R-:W-:Y:S01]  /*0000*/  LDC R1, c[0x0][0x37c] ;  /* 0x0000df00ff017b82 */ /* 0x000fe20000000800 */
[----:B------:R-:W0:Y:S07]  /*0010*/  S2R R7, SR_TID.X ;  /* 0x0000000000077919 */ /* 0x000e2e0000002100 */
[----:B------:R-:W0:Y:S01]  /*0020*/  S2UR UR4, SR_CTAID.X ;  /* 0x00000000000479c3 */ /* 0x000e220000002500 */
[----:B------:R-:W1:Y:S01]  /*0030*/  LDCU.64 UR6, c[0x0][0x358] ;  /* 0x00006b00ff0677ac */ /* 0x000e620008000a00 */
[----:B------:R-:W2:Y:S06]  /*0040*/  S2R R4, SR_TID.Y ;  /* 0x0000000000047919 */ /* 0x000eac0000002200 */
        /* <DEDUP_REMOVED lines=10> */
[----:B------:R-:W-:Y:S02]  /*00f0*/  HFMA2 R0, -RZ, RZ, 0, 0 ;  /* 0x00000000ff007431 */ /* 0x000fe400000001ff */
[----:B------:R-:W-:Y:S02]  /*0100*/  IMAD R6, R6, 0x3, RZ ;  /* 0x0000000306067824 */ /* 0x000fe400078e02ff */
[----:B-1-3--:R-:W-:-:S07]  /*0110*/  IMAD R7, R5, 0x3, RZ ;  /* 0x0000000305077824 */ /* 0x00afce00078e02ff */
.L_x_32:
[----:B------:R-:W0:Y:S01]  /*0120*/  LDC.64 R4, c[0x0][0x380] ;  /* 0x0000e000ff047b82 */ /* 0x000e220000000a00 */
[----:B------:R-:W-:Y:S01]  /*0130*/  IMAD.MOV.U32 R17, RZ, RZ, R6 ;  /* 0x000000ffff117224 */ /* 0x000fe200078e0006 */
[----:B------:R-:W-:Y:S01]  /*0140*/  MOV R3, R7 ;  /* 0x0000000700037202 */ /* 0x000fe20000000f00 */
[----:B------:R-:W-:-:S06]  /*0150*/  UMOV UR4, URZ ;  /* 0x000000ff00047c82 */ /* 0x000fcc0008000000 */
.L_x_29:
[----:B------:R-:W-:Y:S02]  /*0160*/  IMAD R13, R0, 0x1800, R3 ;  /* 0x00001800000d7824 */ /* 0x000fe400078e0203 */
[----:B------:R-:W-:Y:S02]  /*0170*/  IMAD R19, R17, 0x1800, R0 ;  /* 0x0000180011137824 */ /* 0x000fe400078e0200 */
[----:B0-----:R-:W-:-:S04]  /*0180*/  IMAD.WIDE R12, R13, 0x4, R4 ;  /* 0x000000040d0c7825 */ /* 0x001fc800078e0204 */
[----:B------:R-:W-:Y:S02]  /*0190*/  IMAD.WIDE R10, R19, 0x4, R4 ;  /* 0x00000004130a7825 */ /* 0x000fe400078e0204 */
[----:B------:R-:W2:Y:S02]  /*01a0*/  LDG.E R13, desc[UR6][R12.64] ;  /* 0x000000060c0d7981 */ /* 0x000ea4000c1e1900 */
[----:B------:R-:W-:Y:S02]  /*01b0*/  IMAD R9, R17, 0x1800, R3 ;  /* 0x0000180011097824 */ /* 0x000fe400078e0203 */
[----:B------:R0:W2:Y:S02]  /*01c0*/  LDG.E R10, desc[UR6][R10.64] ;  /* 0x000000060a0a7981 */ /* 0x0000a4000c1e1900 */
[----:B------:R-:W-:-:S05]  /*01d0*/  IMAD.WIDE R8, R9, 0x4, R4 ;  /* 0x0000000409087825 */ /* 0x000fca00078e0204 */
[----:B------:R-:W3:Y:S01]  /*01e0*/  LDG.E R14, desc[UR6][R8.64] ;  /* 0x00000006080e7981 */ /* 0x000ee2000c1e1900 */
[C---:B------:R-:W-:Y:S01]  /*01f0*/  ISETP.GT.AND P1, PT, R3.reuse, 0x17fe, PT ;  /* 0x000017fe0300780c */ /* 0x040fe20003f24270 */
[----:B------:R-:W-:-:S05]  /*0200*/  VIADD R15, R3, 0x1 ;  /* 0x00000001030f7836 */ /* 0x000fca0000000000 */
[----:B------:R-:W-:Y:S02]  /*0210*/  SEL R20, R15, RZ, !P1 ;  /* 0x000000ff0f147207 */ /* 0x000fe40004800000 */
[----:B------:R-:W-:Y:S01]  /*0220*/  IADD3 R15, PT, PT, R19, 0x1800, RZ ;  /* 0x00001800130f7810 */ /* 0x000fe20007ffe0ff */
[----:B------:R-:W-:-:S04]  /*0230*/  VIADD R3, R17, 0x1 ;  /* 0x0000000111037836 */ /* 0x000fc80000000000 */
[----:B------:R-:W-:Y:S01]  /*0240*/  @!P1 IADD3 R15, PT, PT, R19, RZ, RZ ;  /* 0x000000ff130f9210 */ /* 0x000fe20007ffe0ff */
[----:B------:R-:W-:Y:S02]  /*0250*/  IMAD R19, R0, 0x1800, R20 ;  /* 0x0000180000137824 */ /* 0x000fe400078e0214 */
[----:B------:R-:W-:Y:S02]  /*0260*/  @!P1 IMAD.MOV R3, RZ, RZ, R17 ;  /* 0x000000ffff039224 */ /* 0x000fe400078e0211 */
[----:B------:R-:W-:-:S04]  /*0270*/  IMAD.WIDE R18, R19, 0x4, R4 ;  /* 0x0000000413127825 */ /* 0x000fc800078e0204 */
[----:B0-----:R-:W-:Y:S01]  /*0280*/  IMAD R11, R3, 0x1800, R20 ;  /* 0x00001800030b7824 */ /* 0x001fe200078e0214 */
[----:B--2---:R-:W-:-:S04]  /*0290*/  IADD3 R21, PT, PT, R10, R13, RZ ;  /* 0x0000000d0a157210 */ /* 0x004fc80007ffe0ff */
[----:B---3--:R-:W-:Y:S01]  /*02a0*/  ISETP.GE.AND P2, PT, R21, R14, PT ;  /* 0x0000000e1500720c */ /* 0x008fe20003f46270 */
[----:B------:R-:W-:-:S04]  /*02b0*/  IMAD.WIDE R12, R15, 0x4, R4 ;  /* 0x000000040f0c7825 */ /* 0x000fc800078e0204 */
[----:B------:R-:W-:-:S08]  /*02c0*/  IMAD.WIDE R10, R11, 0x4, R4 ;  /* 0x000000040b0a7825 */ /* 0x000fd000078e0204 */
[----:B------:R0:W-:Y:S04]  /*02d0*/  @!P2 STG.E desc[UR6][R8.64], R21 ;  /* 0x000000150800a986 */ /* 0x0001e8000c101906 */
[----:B------:R-:W2:Y:S04]  /*02e0*/  LDG.E R19, desc[UR6][R18.64] ;  /* 0x0000000612137981 */ /* 0x000ea8000c1e1900 */
[----:B------:R-:W2:Y:S04]  /*02f0*/  LDG.E R12, desc[UR6][R12.64] ;  /* 0x000000060c0c7981 */ /* 0x000ea8000c1e1900 */
[----:B------:R-:W3:Y:S01]  /*0300*/  LDG.E R16, desc[UR6][R10.64] ;  /* 0x000000060a107981 */ /* 0x000ee2000c1e1900 */
[C---:B------:R-:W-:Y:S01]  /*0310*/  ISETP.GT.AND P1, PT, R20.reuse, 0x17fe, PT ;  /* 0x000017fe1400780c */ /* 0x040fe20003f24270 */
[----:B------:R-:W-:-:S05]  /*0320*/  VIADD R17, R20, 0x1 ;  /* 0x0000000114117836 */ /* 0x000fca0000000000 */
[----:B------:R-:W-:Y:S02]  /*0330*/  SEL R25, R17, RZ, !P1 ;  /* 0x000000ff11197207 */ /* 0x000fe40004800000 */
[----:B------:R-:W-:Y:S01]  /*0340*/  IADD3 R17, PT, PT, R15, 0x1800, RZ ;  /* 0x000018000f117810 */ /* 0x000fe20007ffe0ff */
[----:B------:R-:W-:-:S04]  /*0350*/  VIADD R14, R3, 0x1 ;  /* 0x00000001030e7836 */ /* 0x000fc80000000000 */
[----:B------:R-:W-:Y:S01]  /*0360*/  @!P1 IADD3 R17, PT, PT, R15, RZ, RZ ;  /* 0x000000ff0f119210 */ /* 0x000fe20007ffe0ff */
[----:B------:R-:W-:-:S04]  /*0370*/  @!P1 IMAD.MOV R14, RZ, RZ, R3 ;  /* 0x000000ffff0e9224 */ /* 0x000fc800078e0203 */
[----:B0-----:R-:W-:-:S04]  /*0380*/  IMAD R9, R14, 0x1800, R25 ;  /* 0x000018000e097824 */ /* 0x001fc800078e0219 */
[----:B------:R-:W-:Y:S01]  /*0390*/  IMAD.WIDE R8, R9, 0x4, R4 ;  /* 0x0000000409087825 */ /* 0x000fe200078e0204 */
[----:B--2---:R-:W-:-:S04]  /*03a0*/  IADD3 R23, PT, PT, R12, R19, RZ ;  /* 0x000000130c177210 */ /* 0x004fc80007ffe0ff */
[----:B---3--:R-:W-:Y:S01]  /*03b0*/  ISETP.GE.AND P2, PT, R23, R16, PT ;  /* 0x000000101700720c */ /* 0x008fe20003f46270 */
[----:B------:R-:W-:Y:S02]  /*03c0*/  IMAD R19, R0, 0x1800, R25 ;  /* 0x0000180000137824 */ /* 0x000fe400078e0219 */
[----:B------:R-:W-:-:S04]  /*03d0*/  IMAD.WIDE R12, R17, 0x4, R4 ;  /* 0x00000004110c7825 */ /* 0x000fc800078e0204 */
[----:B------:R-:W-:-:S06]  /*03e0*/  IMAD.WIDE R18, R19, 0x4, R4 ;  /* 0x0000000413127825 */ /* 0x000fcc00078e0204 */
[----:B------:R0:W-:Y:S04]  /*03f0*/  @!P2 STG.E desc[UR6][R10.64], R23 ;  /* 0x000000170a00a986 */ /* 0x0001e8000c101906 */
[----:B------:R-:W2:Y:S04]  /*0400*/  LDG.E R19, desc[UR6][R18.64] ;  /* 0x0000000612137981 */ /* 0x000ea8000c1e1900 */
[----:B------:R1:W2:Y:S04]  /*0410*/  LDG.E R12, desc[UR6][R12.64] ;  /* 0x000000060c0c7981 */ /* 0x0002a8000c1e1900 */
[----:B------:R-:W3:Y:S01]  /*0420*/  LDG.E R3, desc[UR6][R8.64] ;  /* 0x0000000608037981 */ /* 0x000ee2000c1e1900 */
[----:B------:R-:W-:-:S02]  /*0430*/  ISETP.GT.AND P1, PT, R25, 0x17fe, PT ;  /* 0x000017fe1900780c */ /* 0x000fc40003f24270 */
[----:B------:R-:W-:-:S04]  /*0440*/  IADD3 R15, PT, PT, R25, 0x1, RZ ;  /* 0x00000001190f7810 */ /* 0x000fc80007ffe0ff */
[----:B------:R-:W-:Y:S02]  /*0450*/  SEL R22, R15, RZ, !P1 ;  /* 0x000000ff0f167207 */ /* 0x000fe40004800000 */
[----:B------:R-:W-:-:S03]  /*0460*/  IADD3 R21, PT, PT, R17, 0x1800, RZ ;  /* 0x0000180011157810 */ /* 0x000fc60007ffe0ff */
[----:B-1----:R-:W-:Y:S02]  /*0470*/  IMAD R13, R0, 0x1800, R22 ;  /* 0x00001800000d7824 */ /* 0x002fe400078e0216 */
[----:B------:R-:W-:-:S05]  /*0480*/  @!P1 IADD3 R21, PT, PT, R17, RZ, RZ ;  /* 0x000000ff11159210 */ /* 0x000fca0007ffe0ff */
[----:B0-----:R-:W-:-:S04]  /*0490*/  IMAD.WIDE R10, R21, 0x4, R4 ;  /* 0x00000004150a7825 */ /* 0x001fc800078e0204 */
[----:B--2---:R-:W-:-:S05]  /*04a0*/  IMAD.IADD R20, R12, 0x1, R19 ;  /* 0x000000010c147824 */ /* 0x004fca00078e0213 */
[----:B---3--:R-:W-:Y:S01]  /*04b0*/  ISETP.GE.AND P2, PT, R20, R3, PT ;  /* 0x000000031400720c */ /* 0x008fe20003f46270 */
[----:B------:R-:W-:Y:S02]  /*04c0*/  VIADD R3, R14, 0x1 ;  /* 0x000000010e037836 */ /* 0x000fe40000000000 */
[----:B------:R-:W-:Y:S02]  /*04d0*/  @!P1 IMAD.MOV R3, RZ, RZ, R14 ;  /* 0x000000ffff039224 */ /* 0x000fe400078e020e */
[----:B------:R-:W-:-:S04]  /*04e0*/  IMAD.WIDE R12, R13, 0x4, R4 ;  /* 0x000000040d0c7825 */ /* 0x000fc800078e0204 */
[----:B------:R-:W-:-:S04]  /*04f0*/  IMAD R15, R3, 0x1800, R22 ;  /* 0x00001800030f7824 */ /* 0x000fc800078e0216 */
[----:B------:R0:W-:Y:S01]  /*0500*/  @!P2 STG.E desc[UR6][R8.64], R20 ;  /* 0x000000140800a986 */ /* 0x0001e2000c101906 */
[----:B------:R-:W-:-:S03]  /*0510*/  IMAD.WIDE R14, R15, 0x4, R4 ;  /* 0x000000040f0e7825 */ /* 0x000fc600078e0204 */
[----:B------:R-:W2:Y:S04]  /*0520*/  LDG.E R10, desc[UR6][R10.64] ;  /* 0x000000060a0a7981 */ /* 0x000ea8000c1e1900 */
[----:B------:R-:W2:Y:S04]  /*0530*/  LDG.E R13, desc[UR6][R12.64] ;  /* 0x000000060c0d7981 */ /* 0x000ea8000c1e1900 */
[----:B------:R-:W3:Y:S01]  /*0540*/  LDG.E R16, desc[UR6][R14.64] ;  /* 0x000000060e107981 */ /* 0x000ee2000c1e1900 */
[----:B------:R-:W-:-:S04]  /*0550*/  UIADD3 UR4, UPT, UPT, UR4, 0x4, URZ ;  /* 0x0000000404047890 */ /* 0x000fc8000fffe0ff */
[----:B------:R-:W-:Y:S01]  /*0560*/  UISETP.NE.AND UP0, UPT, UR4, 0x900, UPT ;  /* 0x000009000400788c */ /* 0x000fe2000bf05270 */
[----:B0-----:R-:W-:Y:S01]  /*0570*/  VIADD R8, R22, 0x1 ;  /* 0x0000000116087836 */ /* 0x001fe20000000000 */
[----:B------:R-:W-:Y:S01]  /*0580*/  IADD3 R17, PT, PT, R3, 0x1, RZ ;  /* 0x0000000103117810 */ /* 0x000fe20007ffe0ff */
[----:B--2---:R-:W-:-:S05]  /*0590*/  IMAD.IADD R19, R10, 0x1, R13 ;  /* 0x000000010a137824 */ /* 0x004fca00078e020d */
[----:B---3--:R-:W-:-:S13]  /*05a0*/  ISETP.GE.AND P1, PT, R19, R16, PT ;  /* 0x000000101300720c */ /* 0x008fda0003f26270 */
[----:B------:R1:W-:Y:S01]  /*05b0*/  @!P1 STG.E desc[UR6][R14.64], R19 ;  /* 0x000000130e009986 */ /* 0x0003e2000c101906 */
[----:B------:R-:W-:-:S13]  /*05c0*/  ISETP.GT.AND P1, PT, R22, 0x17fe, PT ;  /* 0x000017fe1600780c */ /* 0x000fda0003f24270 */
[----:B------:R-:W-:Y:S02]  /*05d0*/  @!P1 IADD3 R17, PT, PT, R3, RZ, RZ ;  /* 0x000000ff03119210 */ /* 0x000fe40007ffe0ff */
[----:B------:R-:W-:Y:S01]  /*05e0*/  SEL R3, R8, RZ, !P1 ;  /* 0x000000ff08037207 */ /* 0x000fe20004800000 */
[----:B-1----:R-:W-:Y:S06]  /*05f0*/  BRA.U UP0, `(.L_x_29) ;  /* 0xfffffff900d87547 */ /* 0x002fec000b83ffff */
[----:B------:R-:W-:Y:S01]  /*0600*/  VIADD R0, R0, 0x1 ;  /* 0x0000000100007836 */ /* 0x000fe20000000000 */
[----:B------:R-:W-:Y:S06]  /*0610*/  @P0 BRA `(.L_x_30) ;  /* 0x0000000000900947 */ /* 0x000fec0003800000 */
[----:B------:R-:W0:Y:S01]  /*0620*/  S2R R3, SR_LANEID ;  /* 0x0000000000037919 */ /* 0x000e220000000000 */
[----:B------:R-:W-:Y:S01]  /*0630*/  VOTEU.ANY UR4, UPT, PT ;  /* 0x0000000000047886 */ /* 0x000fe200038e0100 */
[----:B------:R-:W1:Y:S01]  /*0640*/  LDC.64 R4, c[0x4][RZ] ;  /* 0x01000000ff047b82 */ /* 0x000e620000000a00 */
[----:B------:R-:W-:Y:S01]  /*0650*/  UFLO.U32 UR5, UR4 ;  /* 0x00000004000572bd */ /* 0x000fe200080e0000 */
[----:B------:R-:W-:Y:S01]  /*0660*/  IABS R8, R2 ;  /* 0x0000000200087213 */ /* 0x000fe20000000000 */
[----:B------:R-:W1:Y:S04]  /*0670*/  POPC R9, UR4 ;  /* 0x0000000400097d09 */ /* 0x000e680008000000 */
[----:B0-----:R-:W-:-:S04]  /*0680*/  ISETP.EQ.U32.AND P1, PT, R3, UR5, PT ;  /* 0x0000000503007c0c */ /* 0x001fc8000bf22070 */
[----:B------:R-:W0:Y:S01]  /*0690*/  I2F.RP R3, R8 ;  /* 0x0000000800037306 */ /* 0x000e220000209400 */
[-C--:B------:R-:W-:Y:S02]  /*06a0*/  IABS R12, R2.reuse ;  /* 0x00000002000c7213 */ /* 0x080fe40000000000 */
[----:B------:R-:W-:-:S06]  /*06b0*/  IABS R14, R2 ;  /* 0x00000002000e7213 */ /* 0x000fcc0000000000 */
[----:B-1----:R1:W-:Y:S01]  /*06c0*/  @P1 REDG.E.ADD.STRONG.GPU desc[UR6][R4.64], R9 ;  /* 0x000000090400198e */ /* 0x0023e2000c12e106 */
[----:B------:R-:W-:Y:S01]  /*06d0*/  ISETP.NE.AND P1, PT, R2, RZ, PT ;  /* 0x000000ff0200720c */ /* 0x000fe20003f25270 */
[----:B0-----:R-:W0:Y:S02]  /*06e0*/  MUFU.RCP R3, R3 ;  /* 0x0000000300037308 */ /* 0x001e240000001000 */
[----:B0-----:R-:W-:-:S06]  /*06f0*/  IADD3 R10, PT, PT, R3, 0xffffffe, RZ ;  /* 0x0ffffffe030a7810 */ /* 0x001fcc0007ffe0ff */
[----:B------:R0:W2:Y:S02]  /*0700*/  F2I.FTZ.U32.TRUNC.NTZ R11, R10 ;  /* 0x0000000a000b7305 */ /* 0x0000a4000021f000 */
[----:B0-----:R-:W-:Y:S02]  /*0710*/  IMAD.MOV.U32 R10, RZ, RZ, RZ ;  /* 0x000000ffff0a7224 */ /* 0x001fe400078e00ff */
[----:B--2---:R-:W-:-:S04]  /*0720*/  IMAD.MOV R13, RZ, RZ, -R11 ;  /* 0x000000ffff0d7224 */ /* 0x004fc800078e0a0b */
[----:B-1----:R-:W-:Y:S01]  /*0730*/  IMAD R9, R13, R8, RZ ;  /* 0x000000080d097224 */ /* 0x002fe200078e02ff */
[----:B------:R-:W-:Y:S02]  /*0740*/  IADD3 R13, PT, PT, RZ, -R12, RZ ;  /* 0x8000000cff0d7210 */ /* 0x000fe40007ffe0ff */
[----:B------:R-:W-:Y:S01]  /*0750*/  LOP3.LUT R12, RZ, R2, RZ, 0x33, !PT ;  /* 0x00000002ff0c7212 */ /* 0x000fe200078e33ff */
[----:B------:R-:W-:-:S07]  /*0760*/  IMAD.HI.U32 R11, R11, R9, R10 ;  /* 0x000000090b0b7227 */ /* 0x000fce00078e000a */
.L_x_31:
[----:B------:R-:W-:Y:S01]  /*0770*/  MOV R3, R2 ;  /* 0x0000000200037202 */ /* 0x000fe20000000f00 */
[----:B------:R-:W-:Y:S05]  /*0780*/  YIELD ;  /* 0x0000000000007946 */ /* 0x000fea0003800000 */
[----:B------:R-:W2:Y:S02]  /*0790*/  ATOMG.E.CAS.STRONG.GPU PT, R3, [R4], R2, R3 ;  /* 0x00000002040373a9 */ /* 0x000ea400001ee103 */
[----:B--2---:R-:W-:Y:S02]  /*07a0*/  IABS R10, R3 ;  /* 0x00000003000a7213 */ /* 0x004fe40000000000 */
[----:B------:R-:W-:-:S03]  /*07b0*/  ISETP.GE.AND P3, PT, R3, RZ, PT ;  /* 0x000000ff0300720c */ /* 0x000fc60003f66270 */
[----:B------:R-:W-:-:S04]  /*07c0*/  IMAD.HI.U32 R9, R11, R10, RZ ;  /* 0x0000000a0b097227 */ /* 0x000fc800078e00ff */
[----:B------:R-:W-:-:S05]  /*07d0*/  IMAD R9, R9, R13, R10 ;  /* 0x0000000d09097224 */ /* 0x000fca00078e020a */
[----:B------:R-:W-:-:S13]  /*07e0*/  ISETP.GT.U32.AND P2, PT, R8, R9, PT ;  /* 0x000000090800720c */ /* 0x000fda0003f44070 */
[----:B------:R-:W-:-:S05]  /*07f0*/  @!P2 IMAD.IADD R9, R9, 0x1, -R14 ;  /* 0x000000010909a824 */ /* 0x000fca00078e0a0e */
[----:B------:R-:W-:-:S13]  /*0800*/  ISETP.GT.U32.AND P2, PT, R8, R9, PT ;  /* 0x000000090800720c */ /* 0x000fda0003f44070 */
[----:B------:R-:W-:-:S05]  /*0810*/  @!P2 IADD3 R9, PT, PT, R9, -R14, RZ ;  /* 0x8000000e0909a210 */ /* 0x000fca0007ffe0ff */
[----:B------:R-:W-:-:S05]  /*0820*/  @!P3 IMAD.MOV R9, RZ, RZ, -R9 ;  /* 0x000000ffff09b224 */ /* 0x000fca00078e0a09 */
[----:B------:R-:W-:-:S04]  /*0830*/  SEL R9, R12, R9, !P1 ;  /* 0x000000090c097207 */ /* 0x000fc80004800000 */
[----:B------:R-:W-:-:S13]  /*0840*/  ISETP.NE.AND P2, PT, R9, RZ, PT ;  /* 0x000000ff0900720c */ /* 0x000fda0003f45270 */
[----:B------:R-:W-:Y:S05]  /*0850*/  @P2 BRA `(.L_x_31) ;  /* 0xfffffffc00c42947 */ /* 0x000fea000383ffff */
.L_x_30:
[----:B------:R-:W-:Y:S01]  /*0860*/  ISETP.NE.AND P1, PT, R0, 0x1800, PT ;  /* 0x000018000000780c */ /* 0x000fe20003f25270 */
[----:B------:R-:W-:Y:S05]  /*0870*/  WARPSYNC.ALL ;  /* 0x0000000000007948 */ /* 0x000fea0003800000 */
[----:B------:R-:W-:Y:S07]  /*0880*/  BAR.SYNC.DEFER_BLOCKING 0x0 ;  /* 0x0000000000007b1d */ /* 0x000fee0000010000 */
[----:B------:R-:W-:Y:S05]  /*0890*/  @P1 BRA `(.L_x_32) ;  /* 0xfffffff800201947 */ /* 0x000fea000383ffff */
[----:B------:R-:W-:Y:S05]  /*08a0*/  EXIT ;  /* 0x000000000000794d */ /* 0x000fea0003800000 */
.L_x_33:
        /* <DEDUP_REMOVED lines=13> */
.L_x_51:


//--------------------- .text._Z19calcWithoutAtomic1DPii --------------------------
	.section	.text._Z19calcWithoutAtomic1DPii,"ax",@progbits
	.align	128
        .global         _Z19calcWithoutAtomic1DPii
        .type           _Z19calcWithoutAtomic1DPii,@function
        .size           _Z19calcWithoutAtomic1DPii,(.L_x_52 - _Z19calcWithoutAtomic1DPii)
        .other          _Z19calcWithoutAtomic1DPii,@"STO_CUDA_ENTRY STV_DEFAULT"
_Z19calcWithoutAtomic1DPii:
.text._Z19calcWithoutAtomic1DPii:
[----:B------:R-:W-:Y:S01]  /*0000*/  LDC R1, c[0x0][0x37c] ;  /* 0x0000df00ff017b82 */ /* 0x000fe20000000800 */
[----:B------:R-:W0:Y:S07]  /*0010*/  S2R R3, SR_TID.X ;  /* 0x0000000000037919 */ /* 0x000e2e0000002100 */
[----:B------:R-:W0:Y:S01]  /*0020*/  S2UR UR4, SR_CTAID.X ;  /* 0x00000000000479c3 */ /* 0x000e220000002500 */
[----:B------:R-:W1:Y:S07]  /*0030*/  LDCU.64 UR6, c[0x0][0x358] ;  /* 0x00006b00ff0677ac */ /* 0x000e6e0008000a00 */
[----:B------:R-:W0:Y:S02]  /*0040*/  LDC R0, c[0x0][0x360] ;  /* 0x0000d800ff007b82 */ /* 0x000e240000000800 */
[----:B0-----:R-:W-:Y:S01]  /*0050*/  IMAD R0, R0, UR4, R3 ;  /* 0x0000000400007c24 */ /* 0x001fe2000f8e0203 */
[----:B------:R-:W-:-:S05]  /*0060*/  UMOV UR4, URZ ;  /* 0x000000ff00047c82 */ /* 0x000fca0008000000 */
[----:B------:R-:W0:Y:S01]  /*0070*/  LDC.64 R2, c[0x0][0x380] ;  /* 0x0000e000ff027b82 */ /* 0x000e220000000a00 */
[----:B------:R-:W-:-:S05]  /*0080*/  IMAD R4, R0, 0x900, RZ ;  /* 0x0000090000047824 */ /* 0x000fca00078e02ff */
[----:B------:R-:W-:Y:S02]  /*0090*/  SHF.R.S32.HI R5, RZ, 0x1f, R4 ;  /* 0x0000001fff057819 */ /* 0x000fe40000011404 */
[----:B------:R-:W2:Y:S02]  /*00a0*/  LDC R0, c[0x0][0x388] ;  /* 0x0000e200ff007b82 */ /* 0x000ea40000000800 */
[----:B------:R-:W-:-:S04]  /*00b0*/  LEA.HI R5, R5, R4, RZ, 0xb ;  /* 0x0000000405057211 */ /* 0x000fc800078f58ff */
[----:B------:R-:W-:Y:S02]  /*00c0*/  LOP3.LUT R7, R5, 0xfffff800, RZ, 0xc0, !PT ;  /* 0xfffff80005077812 */ /* 0x000fe400078ec0ff */
[----:B------:R-:W-:Y:S02]  /*00d0*/  SHF.R.S32.HI R5, RZ, 0xb, R5 ;  /* 0x0000000bff057819 */ /* 0x000fe40000011405 */
[----:B------:R-:W-:-:S03]  /*00e0*/  IADD3 R7, PT, PT, R4, -R7, RZ ;  /* 0x8000000704077210 */ /* 0x000fc60007ffe0ff */
[----:B------:R-:W-:Y:S02]  /*00f0*/  IMAD R12, R5, 0x3, RZ ;  /* 0x00000003050c7824 */ /* 0x000fe400078e02ff */
[----:B-1----:R-:W-:-:S07]  /*0100*/  IMAD R13, R7, 0x3, RZ ;  /* 0x00000003070d7824 */ /* 0x002fce00078e02ff */
.L_x_34:
[----:B--2---:R-:W-:Y:S02]  /*0110*/  IMAD R9, R0, 0x1800, R13 ;  /* 0x0000180000097824 */ /* 0x004fe400078e020d */
[----:B-1----:R-:W-:Y:S02]  /*0120*/  IMAD R11, R12, 0x1800, R0 ;  /* 0x000018000c0b7824 */ /* 0x002fe400078e0200 */
[----:B0-----:R-:W-:-:S04]  /*0130*/  IMAD.WIDE R8, R9, 0x4, R2 ;  /* 0x0000000409087825 */ /* 0x001fc800078e0202 */
[----:B------:R-:W-:Y:S02]  /*0140*/  IMAD.WIDE R6, R11, 0x4, R2 ;  /* 0x000000040b067825 */ /* 0x000fe400078e0202 */
[----:B------:R-:W2:Y:S02]  /*0150*/  LDG.E R9, desc[UR6][R8.64] ;  /* 0x0000000608097981 */ /* 0x000ea4000c1e1900 */
[----:B------:R-:W-:Y:S02]  /*0160*/  IMAD R5, R12, 0x1800, R13 ;  /* 0x000018000c057824 */ /* 0x000fe400078e020d */
[----:B------:R0:W2:Y:S02]  /*0170*/  LDG.E R6, desc[UR6][R6.64] ;  /* 0x0000000606067981 */ /* 0x0000a4000c1e1900 */
[----:B------:R-:W-:-:S05]  /*0180*/  IMAD.WIDE R4, R5, 0x4, R2 ;  /* 0x0000000405047825 */ /* 0x000fca00078e0202 */
[----:B------:R-:W3:Y:S01]  /*0190*/  LDG.E R10, desc[UR6][R4.64] ;  /* 0x00000006040a7981 */ /* 0x000ee2000c1e1900 */
[C---:B------:R-:W-:Y:S01]  /*01a0*/  ISETP.GE.AND P1, PT, R12.reuse, 0x17ff, PT ;  /* 0x000017ff0c00780c */ /* 0x040fe20003f26270 */
[----:B------:R-:W-:Y:S01]  /*01b0*/  VIADD R14, R12, 0x1 ;  /* 0x000000010c0e7836 */ /* 0x000fe20000000000 */
[----:B------:R-:W-:-:S11]  /*01c0*/  IADD3 R13, PT, PT, R13, 0x1, RZ ;  /* 0x000000010d0d7810 */ /* 0x000fd60007ffe0ff */
[----:B------:R-:W-:-:S04]  /*01d0*/  @P1 IADD3 R14, PT, PT, R12, RZ, RZ ;  /* 0x000000ff0c0e1210 */ /* 0x000fc80007ffe0ff */
[----:B------:R-:W-:Y:S01]  /*01e0*/  ISETP.NE.AND P2, PT, R14, RZ, PT ;  /* 0x000000ff0e00720c */ /* 0x000fe20003f45270 */
[----:B------:R-:W-:-:S03]  /*01f0*/  VIADD R15, R11, 0x1800 ;  /* 0x000018000b0f7836 */ /* 0x000fc60000000000 */
[----:B------:R-:W-:Y:S02]  /*0200*/  SEL R19, R13, RZ, P2 ;  /* 0x000000ff0d137207 */ /* 0x000fe40001000000 */
[----:B------:R-:W-:-:S03]  /*0210*/  @P1 IADD3 R15, PT, PT, R11, RZ, RZ ;  /* 0x000000ff0b0f1210 */ /* 0x000fc60007ffe0ff */
[--C-:B------:R-:W-:Y:S02]  /*0220*/  IMAD R11, R0, 0x1800, R19.reuse ;  /* 0x00001800000b7824 */ /* 0x100fe400078e0213 */
[----:B0-----:R-:W-:Y:S02]  /*0230*/  IMAD R7, R14, 0x1800, R19 ;  /* 0x000018000e077824 */ /* 0x001fe400078e0213 */
[----:B--2---:R-:W-:-:S05]  /*0240*/  IMAD.IADD R17, R6, 0x1, R9 ;  /* 0x0000000106117824 */ /* 0x004fca00078e0209 */
[----:B---3--:R-:W-:Y:S01]  /*0250*/  ISETP.GE.AND P0, PT, R17, R10, PT ;  /* 0x0000000a1100720c */ /* 0x008fe20003f06270 */
[----:B------:R-:W-:-:S04]  /*0260*/  IMAD.WIDE R10, R11, 0x4, R2 ;  /* 0x000000040b0a7825 */ /* 0x000fc800078e0202 */
[----:B------:R-:W-:-:S04]  /*0270*/  IMAD.WIDE R8, R15, 0x4, R2 ;  /* 0x000000040f087825 */ /* 0x000fc800078e0202 */
[----:B------:R-:W-:-:S04]  /*0280*/  IMAD.WIDE R6, R7, 0x4, R2 ;  /* 0x0000000407067825 */ /* 0x000fc800078e0202 */
[----:B------:R0:W-:Y:S04]  /*0290*/  @!P0 STG.E desc[UR6][R4.64], R17 ;  /* 0x0000001104008986 */ /* 0x0001e8000c101906 */
[----:B------:R-:W2:Y:S04]  /*02a0*/  LDG.E R11, desc[UR6][R10.64] ;  /* 0x000000060a0b7981 */ /* 0x000ea8000c1e1900 */
[----:B------:R-:W2:Y:S04]  /*02b0*/  LDG.E R8, desc[UR6][R8.64] ;  /* 0x0000000608087981 */ /* 0x000ea8000c1e1900 */
[----:B------:R-:W3:Y:S01]  /*02c0*/  LDG.E R12, desc[UR6][R6.64] ;  /* 0x00000006060c7981 */ /* 0x000ee2000c1e1900 */
[C---:B------:R-:W-:Y:S01]  /*02d0*/  ISETP.GE.AND P1, PT, R14.reuse, 0x17ff, PT ;  /* 0x000017ff0e00780c */ /* 0x040fe20003f26270 */
[----:B------:R-:W-:-:S12]  /*02e0*/  VIADD R13, R14, 0x1 ;  /* 0x000000010e0d7836 */ /* 0x000fd80000000000 */
[----:B------:R-:W-:Y:S02]  /*02f0*/  @P1 IADD3 R13, PT, PT, R14, RZ, RZ ;  /* 0x000000ff0e0d1210 */ /* 0x000fe40007ffe0ff */
[----:B------:R-:W-:Y:S02]  /*0300*/  IADD3 R14, PT, PT, R19, 0x1, RZ ;  /* 0x00000001130e7810 */ /* 0x000fe40007ffe0ff */
[----:B------:R-:W-:Y:S01]  /*0310*/  ISETP.NE.AND P2, PT, R13, RZ, PT ;  /* 0x000000ff0d00720c */ /* 0x000fe20003f45270 */
[----:B0-----:R-:W-:-:S03]  /*0320*/  VIADD R17, R15, 0x1800 ;  /* 0x000018000f117836 */ /* 0x001fc60000000000 */
[----:B------:R-:W-:Y:S02]  /*0330*/  SEL R16, R14, RZ, P2 ;  /* 0x000000ff0e107207 */ /* 0x000fe40001000000 */
[----:B------:R-:W-:-:S03]  /*0340*/  @P1 IADD3 R17, PT, PT, R15, RZ, RZ ;  /* 0x000000ff0f111210 */ /* 0x000fc60007ffe0ff */
[----:B------:R-:W-:-:S04]  /*0350*/  IMAD R5, R13, 0x1800, R16 ;  /* 0x000018000d057824 */ /* 0x000fc800078e0210 */
[----:B------:R-:W-:-:S04]  /*0360*/  IMAD.WIDE R4, R5, 0x4, R2 ;  /* 0x0000000405047825 */ /* 0x000fc800078e0202 */
[----:B--2---:R-:W-:-:S05]  /*0370*/  IMAD.IADD R21, R8, 0x1, R11 ;  /* 0x0000000108157824 */ /* 0x004fca00078e020b */
        /* <DEDUP_REMOVED lines=8> */
[----:B------:R-:W-:-:S02]  /*0400*/  ISETP.GE.AND P1, PT, R13, 0x17ff, PT ;  /* 0x000017ff0d00780c */ /* 0x000fc40003f26270 */
[----:B------:R-:W-:-:S11]  /*0410*/  IADD3 R14, PT, PT, R13, 0x1, RZ ;  /* 0x000000010d0e7810 */ /* 0x000fd60007ffe0ff */
[----:B------:R-:W-:Y:S01]  /*0420*/  @P1 IMAD.MOV R14, RZ, RZ, R13 ;  /* 0x000000ffff0e1224 */ /* 0x000fe200078e020d */
[----:B------:R-:W-:-:S04]  /*0430*/  IADD3 R13, PT, PT, R16, 0x1, RZ ;  /* 0x00000001100d7810 */ /* 0x000fc80007ffe0ff */
[----:B------:R-:W-:Y:S01]  /*0440*/  ISETP.NE.AND P2, PT, R14, RZ, PT ;  /* 0x000000ff0e00720c */ /* 0x000fe20003f45270 */
[----:B0-----:R-:W-:-:S03]  /*0450*/  VIADD R7, R17, 0x1800 ;  /* 0x0000180011077836 */ /* 0x001fc60000000000 */
[----:B------:R-:W-:Y:S02]  /*0460*/  SEL R13, R13, RZ, P2 ;  /* 0x000000ff0d0d7207 */ /* 0x000fe40001000000 */
[----:B------:R-:W-:-:S03]  /*0470*/  @P1 IADD3 R7, PT, PT, R17, RZ, RZ ;  /* 0x000000ff11071210 */ /* 0x000fc60007ffe0ff */
[----:B-1----:R-:W-:Y:S02]  /*0480*/  IMAD R9, R0, 0x1800, R13 ;  /* 0x0000180000097824 */ /* 0x002fe400078e020d */
[----:B------:R-:W-:Y:S01]  /*0490*/  IMAD.WIDE R6, R7, 0x4, R2 ;  /* 0x0000000407067825 */ /* 0x000fe200078e0202 */
[----:B--2---:R-:W-:-:S04]  /*04a0*/  IADD3 R15, PT, PT, R8, R11, RZ ;  /* 0x0000000b080f7210 */ /* 0x004fc80007ffe0ff */
[----:B---3--:R-:W-:Y:S01]  /*04b0*/  ISETP.GE.AND P0, PT, R15, R12, PT ;  /* 0x0000000c0f00720c */ /* 0x008fe20003f06270 */
[----:B------:R-:W-:-:S04]  /*04c0*/  IMAD.WIDE R8, R9, 0x4, R2 ;  /* 0x0000000409087825 */ /* 0x000fc800078e0202 */
[----:B------:R-:W-:-:S04]  /*04d0*/  IMAD R11, R14, 0x1800, R13 ;  /* 0x000018000e0b7824 */ /* 0x000fc800078e020d */
[----:B------:R-:W-:-:S04]  /*04e0*/  IMAD.WIDE R10, R11, 0x4, R2 ;  /* 0x000000040b0a7825 */ /* 0x000fc800078e0202 */
[----:B------:R1:W-:Y:S04]  /*04f0*/  @!P0 STG.E desc[UR6][R4.64], R15 ;  /* 0x0000000f04008986 */ /* 0x0003e8000c101906 */
[----:B------:R-:W2:Y:S04]  /*0500*/  LDG.E R6, desc[UR6][R6.64] ;  /* 0x0000000606067981 */ /* 0x000ea8000c1e1900 */
[----:B------:R-:W2:Y:S04]  /*0510*/  LDG.E R9, desc[UR6][R8.64] ;  /* 0x0000000608097981 */ /* 0x000ea8000c1e1900 */
[----:B------:R-:W3:Y:S01]  /*0520*/  LDG.E R12, desc[UR6][R10.64] ;  /* 0x000000060a0c7981 */ /* 0x000ee2000c1e1900 */
[----:B------:R-:W-:Y:S01]  /*0530*/  ISETP.GE.AND P1, PT, R14, 0x17ff, PT ;  /* 0x000017ff0e00780c */ /* 0x000fe20003f26270 */
[----:B------:R-:W-:-:S04]  /*0540*/  UIADD3 UR4, UPT, UPT, UR4, 0x4, URZ ;  /* 0x0000000404047890 */ /* 0x000fc8000fffe0ff */
[----:B------:R-:W-:Y:S01]  /*0550*/  UISETP.NE.AND UP0, UPT, UR4, 0x900, UPT ;  /* 0x000009000400788c */ /* 0x000fe2000bf05270 */
[----:B------:R-:W-:Y:S02]  /*0560*/  IADD3 R13, PT, PT, R13, 0x1, RZ ;  /* 0x000000010d0d7810 */ /* 0x000fe40007ffe0ff */
[----:B--2---:R-:W-:-:S04]  /*0570*/  IADD3 R17, PT, PT, R6, R9, RZ ;  /* 0x0000000906117210 */ /* 0x004fc80007ffe0ff */
[----:B---3--:R-:W-:Y:S01]  /*0580*/  ISETP.GE.AND P0, PT, R17, R12, PT ;  /* 0x0000000c1100720c */ /* 0x008fe20003f06270 */
[C---:B------:R-:W-:Y:S01]  /*0590*/  VIADD R12, R14.reuse, 0x1 ;  /* 0x000000010e0c7836 */ /* 0x040fe20000000000 */
[----:B------:R-:W-:-:S11]  /*05a0*/  @P1 IADD3 R12, PT, PT, R14, RZ, RZ ;  /* 0x000000ff0e0c1210 */ /* 0x000fd60007ffe0ff */
[----:B------:R1:W-:Y:S01]  /*05b0*/  @!P0 STG.E desc[UR6][R10.64], R17 ;  /* 0x000000110a008986 */ /* 0x0003e2000c101906 */
[----:B------:R-:W-:-:S04]  /*05c0*/  ISETP.NE.AND P0, PT, R12, RZ, PT ;  /* 0x000000ff0c00720c */ /* 0x000fc80003f05270 */
[----:B------:R-:W-:Y:S01]  /*05d0*/  SEL R13, R13, RZ, P0 ;  /* 0x000000ff0d0d7207 */ /* 0x000fe20000000000 */
[----:B------:R-:W-:Y:S08]  /*05e0*/  BRA.U UP0, `(.L_x_34) ;  /* 0xfffffff900c87547 */ /* 0x000ff0000b83ffff */
[----:B------:R-:W-:Y:S05]  /*05f0*/  EXIT ;  /* 0x000000000000794d */ /* 0x000fea0003800000 */
.L_x_35:
        /* <DEDUP_REMOVED lines=16> */
.L_x_52:


//--------------------- .text._Z14calcWithAtomicPii --------------------------
	.section	.text._Z14calcWithAtomicPii,"ax",@progbits
	.align	128
        .global         _Z14calcWithAtomicPii
        .type           _Z14calcWithAtomicPii,@function
        .size           _Z14calcWithAtomicPii,(.L_x_53 - _Z14calcWithAtomicPii)
        .other          _Z14calcWithAtomicPii,@"STO_CUDA_ENTRY STV_DEFAULT"
_Z14calcWithAtomicPii:
.text._Z14calcWithAtomicPii:
[----:B------:R-:W-:Y:S01]  /*0000*/  LDC R1, c[0x0][0x37c] ;  /* 0x0000df00ff017b82 */ /* 0x000fe20000000800 */
[----:B------:R-:W0:Y:S07]  /*0010*/  S2R R0, SR_TID.Y ;  /* 0x0000000000007919 */ /* 0x000e2e0000002200 */
[----:B------:R-:W1:Y:S01]  /*0020*/  LDC R8, c[0x0][0x360] ;  /* 0x0000d800ff087b82 */ /* 0x000e620000000800 */
[----:B------:R-:W2:Y:S01]  /*0030*/  LDCU UR9, c[0x0][0x388] ;  /* 0x00007100ff0977ac */ /* 0x000ea20008000800 */
[----:B------:R-:W-:Y:S01]  /*0040*/  IMAD.MOV.U32 R15, RZ, RZ, RZ ;  /* 0x000000ffff0f7224 */ /* 0x000fe200078e00ff */
[----:B------:R-:W1:Y:S01]  /*0050*/  S2R R9, SR_TID.X ;  /* 0x0000000000097919 */ /* 0x000e620000002100 */
[----:B------:R-:W3:Y:S04]  /*0060*/  LDCU.64 UR4, c[0x0][0x358] ;  /* 0x00006b00ff0477ac */ /* 0x000ee80008000a00 */
[----:B------:R-:W0:Y:S08]  /*0070*/  S2UR UR7, SR_CTAID.Y ;  /* 0x00000000000779c3 */ /* 0x000e300000002600 */
[----:B------:R-:W0:Y:S01]  /*0080*/  LDC R3, c[0x0][0x364] ;  /* 0x0000d900ff037b82 */ /* 0x000e220000000800 */
[----:B------:R-:W4:Y:S07]  /*0090*/  LDCU UR8, c[0x0][0x370] ;  /* 0x00006e00ff0877ac */ /* 0x000f2e0008000800 */
[----:B------:R-:W1:Y:S08]  /*00a0*/  S2UR UR6, SR_CTAID.X ;  /* 0x00000000000679c3 */ /* 0x000e700000002500 */
[----:B------:R-:W4:Y:S01]  /*00b0*/  LDC R2, c[0x0][0x374] ;  /* 0x0000dd00ff027b82 */ /* 0x000f220000000800 */
[----:B0-----:R-:W-:-:S04]  /*00c0*/  IMAD R14, R3, UR7, R0 ;  /* 0x00000007030e7c24 */ /* 0x001fc8000f8e0200 */
[----:B--2---:R-:W-:Y:S02]  /*00d0*/  IMAD R14, R14, UR9, RZ ;  /* 0x000000090e0e7c24 */ /* 0x004fe4000f8e02ff */
[----:B-1----:R-:W-:-:S03]  /*00e0*/  IMAD R8, R8, UR6, R9 ;  /* 0x0000000608087c24 */ /* 0x002fc6000f8e0209 */
[----:B------:R-:W-:Y:S01]  /*00f0*/  IADD3 R17, PT, PT, R14, UR9, RZ ;  /* 0x000000090e117c10 */ /* 0x000fe2000fffe0ff */
[----:B------:R-:W-:-:S04]  /*0100*/  IMAD R8, R8, UR9, RZ ;  /* 0x0000000908087c24 */ /* 0x000fc8000f8e02ff */
[----:B------:R-:W-:Y:S02]  /*0110*/  VIADD R16, R8, UR9 ;  /* 0x0000000908107c36 */ /* 0x000fe40008000000 */
[----:B---34-:R-:W-:-:S07]  /*0120*/  IMAD R2, R2, UR8, RZ ;  /* 0x0000000802027c24 */ /* 0x018fce000f8e02ff */
.L_x_42:
[----:B------:R-:W0:Y:S02]  /*0130*/  LDCU UR6, c[0x0][0x388] ;  /* 0x00007100ff0677ac */ /* 0x000e240008000800 */
[----:B0-----:R-:W-:-:S09]  /*0140*/  UISETP.GE.AND UP0, UPT, UR6, 0x1, UPT ;  /* 0x000000010600788c */ /* 0x001fd2000bf06270 */
[----:B------:R-:W-:Y:S05]  /*0150*/  BRA.U !UP0, `(.L_x_36) ;  /* 0x0000000108747547 */ /* 0x000fea000b800000 */
[----:B------:R-:W-:Y:S01]  /*0160*/  BSSY.RECONVERGENT B0, `(.L_x_36) ;  /* 0x000001c000007945 */ /* 0x000fe20003800200 */
[----:B------:R-:W-:Y:S02]  /*0170*/  IMAD R23, R15, 0x1800, R14 ;  /* 0x000018000f177824 */ /* 0x000fe400078e020e */
[----:B------:R-:W-:-:S07]  /*0180*/  IMAD.MOV.U32 R3, RZ, RZ, R8 ;  /* 0x000000ffff037224 */ /* 0x000fce00078e0008 */
.L_x_39:
[----:B------:R-:W0:Y:S01]  /*0190*/  LDC.64 R6, c[0x0][0x380] ;  /* 0x0000e000ff067b82 */ /* 0x000e220000000a00 */
[C---:B------:R-:W-:Y:S01]  /*01a0*/  IMAD R11, R3.reuse, 0x1800, R15 ;  /* 0x00001800030b7824 */ /* 0x040fe200078e020f */
[----:B------:R-:W-:Y:S01]  /*01b0*/  BSSY.RECONVERGENT B1, `(.L_x_37) ;  /* 0x0000015000017945 */ /* 0x000fe20003800200 */
[C---:B------:R-:W-:Y:S01]  /*01c0*/  IMAD R19, R3.reuse, 0x1800, R14 ;  /* 0x0000180003137824 */ /* 0x040fe200078e020e */
[----:B------:R-:W-:Y:S01]  /*01d0*/  IADD3 R3, PT, PT, R3, 0x1, RZ ;  /* 0x0000000103037810 */ /* 0x000fe20007ffe0ff */
[----:B------:R-:W-:Y:S01]  /*01e0*/  IMAD.MOV.U32 R21, RZ, RZ, R23 ;  /* 0x000000ffff157224 */ /* 0x000fe200078e0017 */
[----:B------:R-:W-:Y:S02]  /*01f0*/  MOV R18, R14 ;  /* 0x0000000e00127202 */ /* 0x000fe40000000f00 */
[----:B------:R-:W1:Y:S01]  /*0200*/  LDC.64 R4, c[0x0][0x380] ;  /* 0x0000e000ff047b82 */ /* 0x000e620000000a00 */
[----:B------:R-:W-:Y:S01]  /*0210*/  ISETP.GE.AND P1, PT, R3, R16, PT ;  /* 0x000000100300720c */ /* 0x000fe20003f26270 */
[----:B0-----:R-:W-:-:S12]  /*0220*/  IMAD.WIDE R6, R11, 0x4, R6 ;  /* 0x000000040b067825 */ /* 0x001fd800078e0206 */
.L_x_38:
[--C-:B-1----:R-:W-:Y:S01]  /*0230*/  IMAD.WIDE R10, R21, 0x4, R4.reuse ;  /* 0x00000004150a7825 */ /* 0x102fe200078e0204 */
[----:B------:R-:W2:Y:S03]  /*0240*/  LDG.E R20, desc[UR4][R6.64] ;  /* 0x0000000406147981 */ /* 0x000ea6000c1e1900 */
[C---:B------:R-:W-:Y:S02]  /*0250*/  IMAD.WIDE R12, R19.reuse, 0x4, R4 ;  /* 0x00000004130c7825 */ /* 0x040fe400078e0204 */
[----:B------:R-:W2:Y:S04]  /*0260*/  LDG.E R11, desc[UR4][R10.64] ;  /* 0x000000040a0b7981 */ /* 0x000ea8000c1e1900 */
[----:B------:R-:W3:Y:S01]  /*0270*/  LDG.E R22, desc[UR4][R12.64] ;  /* 0x000000040c167981 */ /* 0x000ee2000c1e1900 */
[----:B------:R-:W-:Y:S01]  /*0280*/  IADD3 R18, PT, PT, R18, 0x1, RZ ;  /* 0x0000000112127810 */ /* 0x000fe20007ffe0ff */
[----:B------:R-:W-:Y:S01]  /*0290*/  VIADD R19, R19, 0x1 ;  /* 0x0000000113137836 */ /* 0x000fe20000000000 */
[----:B------:R-:W-:Y:S01]  /*02a0*/  IADD3 R21, PT, PT, R21, 0x1, RZ ;  /* 0x0000000115157810 */ /* 0x000fe20007ffe0ff */
[----:B--2---:R-:W-:-:S05]  /*02b0*/  IMAD.IADD R25, R20, 0x1, R11 ;  /* 0x0000000114197824 */ /* 0x004fca00078e020b */
[----:B---3--:R-:W-:-:S13]  /*02c0*/  ISETP.GE.AND P0, PT, R25, R22, PT ;  /* 0x000000161900720c */ /* 0x008fda0003f06270 */
[----:B------:R0:W-:Y:S01]  /*02d0*/  @!P0 STG.E desc[UR4][R12.64], R25 ;  /* 0x000000190c008986 */ /* 0x0001e2000c101904 */
[----:B------:R-:W-:-:S13]  /*02e0*/  ISETP.GE.AND P0, PT, R18, R17, PT ;  /* 0x000000111200720c */ /* 0x000fda0003f06270 */
[----:B0-----:R-:W-:Y:S05]  /*02f0*/  @!P0 BRA `(.L_x_38) ;  /* 0xfffffffc00cc8947 */ /* 0x001fea000383ffff */
[----:B------:R-:W-:Y:S05]  /*0300*/  BSYNC.RECONVERGENT B1 ;  /* 0x0000000000017941 */ /* 0x000fea0003800200 */
.L_x_37:
[----:B------:R-:W-:Y:S05]  /*0310*/  @!P1 BRA `(.L_x_39) ;  /* 0xfffffffc009c9947 */ /* 0x000fea000383ffff */
[----:B------:R-:W-:Y:S05]  /*0320*/  BSYNC.RECONVERGENT B0 ;  /* 0x0000000000007941 */ /* 0x000fea0003800200 */
.L_x_36:
[----:B------:R-:W-:Y:S01]  /*0330*/  LOP3.LUT P0, RZ, R9, R0, RZ, 0xfc, !PT ;  /* 0x0000000009ff7212 */ /* 0x000fe2000780fcff */
[----:B------:R-:W-:-:S12]  /*0340*/  VIADD R15, R15, 0x1 ;  /* 0x000000010f0f7836 */ /* 0x000fd80000000000 */
[----:B------:R-:W-:Y:S05]  /*0350*/  @P0 BRA `(.L_x_40) ;  /* 0x0000000000900947 */ /* 0x000fea0003800000 */
        /* <DEDUP_REMOVED lines=21> */
.L_x_41:
        /* <DEDUP_REMOVED lines=15> */
.L_x_40:
[----:B------:R-:W-:Y:S01]  /*05a0*/  ISETP.NE.AND P0, PT, R15, 0x1800, PT ;  /* 0x000018000f00780c */ /* 0x000fe20003f05270 */
[----:B------:R-:W-:Y:S05]  /*05b0*/  WARPSYNC.ALL ;  /* 0x0000000000007948 */ /* 0x000fea0003800000 */
[----:B------:R-:W-:Y:S07]  /*05c0*/  BAR.SYNC.DEFER_BLOCKING 0x0 ;  /* 0x0000000000007b1d */ /* 0x000fee0000010000 */
[----:B------:R-:W-:Y:S05]  /*05d0*/  @P0 BRA `(.L_x_42) ;  /* 0xfffffff800d40947 */ /* 0x000fea000383ffff */
[----:B------:R-:W-:Y:S05]  /*05e0*/  EXIT ;  /* 0x000000000000794d */ /* 0x000fea0003800000 */
.L_x_43:
        /* <DEDUP_REMOVED lines=9> */
.L_x_53:


//--------------------- .text._Z18calThreadPerColumnPiii --------------------------
	.section	.text._Z18calThreadPerColumnPiii,"ax",@progbits
	.align	128
        .global         _Z18calThreadPerColumnPiii
        .type           _Z18calThreadPerColumnPiii,@function
        .size           _Z18calThreadPerColumnPiii,(.L_x_54 - _Z18calThreadPerColumnPiii)
        .other          _Z18calThreadPerColumnPiii,@"STO_CUDA_ENTRY STV_DEFAULT"
_Z18calThreadPerColumnPiii:
.text._Z18calThreadPerColumnPiii:
[----:B------:R-:W-:Y:S01]  /*0000*/  LDC R1, c[0x0][0x37c] ;  /* 0x0000df00ff017b82 */ /* 0x000fe20000000800 */
[----:B------:R-:W0:Y:S07]  /*0010*/  S2R R3, SR_TID.X ;  /* 0x0000000000037919 */ /* 0x000e2e0000002100 */
[----:B------:R-:W0:Y:S08]  /*0020*/  S2UR UR4, SR_CTAID.X ;  /* 0x00000000000479c3 */ /* 0x000e300000002500 */
[----:B------:R-:W0:Y:S02]  /*0030*/  LDC R0, c[0x0][0x360] ;  /* 0x0000d800ff007b82 */ /* 0x000e240000000800 */
[----:B0-----:R-:W-:-:S05]  /*0040*/  IMAD R0, R0, UR4, R3 ;  /* 0x0000000400007c24 */ /* 0x001fca000f8e0203 */
[----:B------:R-:W-:-:S13]  /*0050*/  ISETP.GT.AND P0, PT, R0, 0x17ff, PT ;  /* 0x000017ff0000780c */ /* 0x000fda0003f04270 */
[----:B------:R-:W-:Y:S05]  /*0060*/  @P0 EXIT ;  /* 0x000000000000094d */ /* 0x000fea0003800000 */
[----:B------:R-:W0:Y:S01]  /*0070*/  LDCU.64 UR6, c[0x0][0x380] ;  /* 0x00007000ff0677ac */ /* 0x000e220008000a00 */
[----:B------:R-:W1:Y:S01]  /*0080*/  LDCU UR4, c[0x0][0x38c] ;  /* 0x00007180ff0477ac */ /* 0x000e620008000800 */
[----:B------:R-:W2:Y:S01]  /*0090*/  LDCU.64 UR8, c[0x0][0x358] ;  /* 0x00006b00ff0877ac */ /* 0x000ea20008000a00 */
[----:B0-----:R-:W-:-:S04]  /*00a0*/  UIADD3 UR5, UP0, UPT, UR6, 0x10, URZ ;  /* 0x0000001006057890 */ /* 0x001fc8000ff1e0ff */
[----:B------:R-:W-:Y:S02]  /*00b0*/  UIADD3.X UR6, UPT, UPT, URZ, UR7, URZ, UP0, !UPT ;  /* 0x00000007ff067290 */ /* 0x000fe400087fe4ff */
[----:B------:R-:W-:Y:S01]  /*00c0*/  IMAD.U32 R2, RZ, RZ, UR5 ;  /* 0x00000005ff027e24 */ /* 0x000fe2000f8e00ff */
[----:B-1----:R-:W-:-:S03]  /*00d0*/  UIMAD UR4, UR4, 0x1800, URZ ;  /* 0x00001800040478a4 */ /* 0x002fc6000f8e02ff */
[----:B--2---:R-:W-:-:S09]  /*00e0*/  IMAD.U32 R3, RZ, RZ, UR6 ;  /* 0x00000006ff037e24 */ /* 0x004fd2000f8e00ff */
.L_x_45:
[----:B------:R-:W0:Y:S01]  /*00f0*/  LDC.64 R4, c[0x0][0x380] ;  /* 0x0000e000ff047b82 */ /* 0x000e220000000a00 */
[----:B------:R-:W1:Y:S01]  /*0100*/  LDCU.64 UR6, c[0x0][0x388] ;  /* 0x00007100ff0677ac */ /* 0x000e620008000a00 */
[----:B------:R-:W-:-:S05]  /*0110*/  IMAD R9, R0, 0x1800, RZ ;  /* 0x0000180000097824 */ /* 0x000fca00078e02ff */
[----:B-1----:R-:W-:-:S05]  /*0120*/  IADD3 R7, PT, PT, R9, UR7, RZ ;  /* 0x0000000709077c10 */ /* 0x002fca000fffe0ff */
[----:B0-----:R-:W-:-:S05]  /*0130*/  IMAD.WIDE R4, R7, 0x4, R4 ;  /* 0x0000000407047825 */ /* 0x001fca00078e0204 */
[----:B------:R0:W5:Y:S01]  /*0140*/  LDG.E R8, desc[UR8][R4.64] ;  /* 0x0000000804087981 */ /* 0x000162000c1e1900 */
[----:B------:R-:W-:Y:S01]  /*0150*/  VIADD R0, R0, UR6 ;  /* 0x0000000600007c36 */ /* 0x000fe20008000000 */
[----:B------:R-:W-:Y:S01]  /*0160*/  MOV R11, UR4 ;  /* 0x00000004000b7c02 */ /* 0x000fe20008000f00 */
[----:B------:R-:W-:-:S03]  /*0170*/  IMAD.MOV.U32 R10, RZ, RZ, RZ ;  /* 0x000000ffff0a7224 */ /* 0x000fc600078e00ff */
[----:B------:R-:W-:-:S13]  /*0180*/  ISETP.GE.AND P0, PT, R0, 0x1800, PT ;  /* 0x000018000000780c */ /* 0x000fda0003f06270 */
.L_x_44:
[----:B------:R-:W-:-:S04]  /*0190*/  IMAD.WIDE R6, R11, 0x4, R2 ;  /* 0x000000040b067825 */ /* 0x000fc800078e0202 */
[----:B0-----:R-:W-:Y:S01]  /*01a0*/  IMAD.WIDE R4, R9, 0x4, R2 ;  /* 0x0000000409047825 */ /* 0x001fe200078e0202 */
[----:B------:R-:W2:Y:S04]  /*01b0*/  LDG.E R13, desc[UR8][R6.64+-0x10] ;  /* 0xfffff008060d7981 */ /* 0x000ea8000c1e1900 */
[----:B------:R-:W3:Y:S01]  /*01c0*/  LDG.E R12, desc[UR8][R4.64+-0x10] ;  /* 0xfffff008040c7981 */ /* 0x000ee2000c1e1900 */
[----:B--2--5:R-:W-:-:S05]  /*01d0*/  IMAD.IADD R15, R8, 0x1, R13 ;  /* 0x00000001080f7824 */ /* 0x024fca00078e020d */
[----:B---3--:R-:W-:Y:S02]  /*01e0*/  ISETP.GE.AND P1, PT, R15, R12, PT ;  /* 0x0000000c0f00720c */ /* 0x008fe40003f26270 */
[----:B------:R-:W2:Y:S11]  /*01f0*/  LDG.E R12, desc[UR8][R4.64+-0xc] ;  /* 0xfffff408040c7981 */ /* 0x000eb6000c1e1900 */
[----:B------:R0:W-:Y:S04]  /*0200*/  @!P1 STG.E desc[UR8][R4.64+-0x10], R15 ;  /* 0xfffff00f04009986 */ /* 0x0001e8000c101908 */
[----:B------:R-:W3:Y:S02]  /*0210*/  LDG.E R13, desc[UR8][R6.64+-0xc] ;  /* 0xfffff408060d7981 */ /* 0x000ee4000c1e1900 */
[----:B---3--:R-:W-:-:S05]  /*0220*/  IMAD.IADD R17, R8, 0x1, R13 ;  /* 0x0000000108117824 */ /* 0x008fca00078e020d */
[----:B--2---:R-:W-:Y:S02]  /*0230*/  ISETP.GE.AND P1, PT, R17, R12, PT ;  /* 0x0000000c1100720c */ /* 0x004fe40003f26270 */
[----:B------:R-:W2:Y:S11]  /*0240*/  LDG.E R12, desc[UR8][R4.64+-0x8] ;  /* 0xfffff808040c7981 */ /* 0x000eb6000c1e1900 */
[----:B------:R1:W-:Y:S04]  /*0250*/  @!P1 STG.E desc[UR8][R4.64+-0xc], R17 ;  /* 0xfffff41104009986 */ /* 0x0003e8000c101908 */
[----:B------:R-:W3:Y:S02]  /*0260*/  LDG.E R13, desc[UR8][R6.64+-0x8] ;  /* 0xfffff808060d7981 */ /* 0x000ee4000c1e1900 */
[----:B---3--:R-:W-:-:S04]  /*0270*/  IADD3 R19, PT, PT, R8, R13, RZ ;  /* 0x0000000d08137210 */ /* 0x008fc80007ffe0ff */
[----:B--2---:R-:W-:Y:S02]  /*0280*/  ISETP.GE.AND P1, PT, R19, R12, PT ;  /* 0x0000000c1300720c */ /* 0x004fe40003f26270 */
[----:B------:R-:W2:Y:S11]  /*0290*/  LDG.E R12, desc[UR8][R4.64+-0x4] ;  /* 0xfffffc08040c7981 */ /* 0x000eb6000c1e1900 */
[----:B------:R3:W-:Y:S04]  /*02a0*/  @!P1 STG.E desc[UR8][R4.64+-0x8], R19 ;  /* 0xfffff81304009986 */ /* 0x0007e8000c101908 */
[----:B------:R-:W0:Y:S02]  /*02b0*/  LDG.E R13, desc[UR8][R6.64+-0x4] ;  /* 0xfffffc08060d7981 */ /* 0x000e24000c1e1900 */
[----:B0-----:R-:W-:-:S05]  /*02c0*/  IMAD.IADD R15, R8, 0x1, R13 ;  /* 0x00000001080f7824 */ /* 0x001fca00078e020d */
[----:B--2---:R-:W-:Y:S02]  /*02d0*/  ISETP.GE.AND P1, PT, R15, R12, PT ;  /* 0x0000000c0f00720c */ /* 0x004fe40003f26270 */
[----:B------:R-:W2:Y:S11]  /*02e0*/  LDG.E R12, desc[UR8][R4.64] ;  /* 0x00000008040c7981 */ /* 0x000eb6000c1e1900 */
[----:B------:R0:W-:Y:S04]  /*02f0*/  @!P1 STG.E desc[UR8][R4.64+-0x4], R15 ;  /* 0xfffffc0f04009986 */ /* 0x0001e8000c101908 */
[----:B------:R-:W1:Y:S02]  /*0300*/  LDG.E R13, desc[UR8][R6.64] ;  /* 0x00000008060d7981 */ /* 0x000e64000c1e1900 */
[----:B-1----:R-:W-:-:S04]  /*0310*/  IADD3 R17, PT, PT, R8, R13, RZ ;  /* 0x0000000d08117210 */ /* 0x002fc80007ffe0ff */
[----:B--2---:R-:W-:Y:S02]  /*0320*/  ISETP.GE.AND P1, PT, R17, R12, PT ;  /* 0x0000000c1100720c */ /* 0x004fe40003f26270 */
[----:B------:R-:W2:Y:S11]  /*0330*/  LDG.E R12, desc[UR8][R4.64+0x4] ;  /* 0x00000408040c7981 */ /* 0x000eb6000c1e1900 */
[----:B------:R1:W-:Y:S04]  /*0340*/  @!P1 STG.E desc[UR8][R4.64], R17 ;  /* 0x0000001104009986 */ /* 0x0003e8000c101908 */
[----:B------:R-:W3:Y:S02]  /*0350*/  LDG.E R13, desc[UR8][R6.64+0x4] ;  /* 0x00000408060d7981 */ /* 0x000ee4000c1e1900 */
[----:B---3--:R-:W-:-:S05]  /*0360*/  IMAD.IADD R19, R8, 0x1, R13 ;  /* 0x0000000108137824 */ /* 0x008fca00078e020d */
[----:B--2---:R-:W-:Y:S02]  /*0370*/  ISETP.GE.AND P1, PT, R19, R12, PT ;  /* 0x0000000c1300720c */ /* 0x004fe40003f26270 */
[----:B------:R-:W2:Y:S11]  /*0380*/  LDG.E R12, desc[UR8][R4.64+0x8] ;  /* 0x00000808040c7981 */ /* 0x000eb6000c1e1900 */
[----:B------:R1:W-:Y:S04]  /*0390*/  @!P1 STG.E desc[UR8][R4.64+0x4], R19 ;  /* 0x0000041304009986 */ /* 0x0003e8000c101908 */
[----:B------:R-:W0:Y:S02]  /*03a0*/  LDG.E R13, desc[UR8][R6.64+0x8] ;  /* 0x00000808060d7981 */ /* 0x000e24000c1e1900 */
[----:B0-----:R-:W-:-:S04]  /*03b0*/  IADD3 R15, PT, PT, R8, R13, RZ ;  /* 0x0000000d080f7210 */ /* 0x001fc80007ffe0ff */
[----:B--2---:R-:W-:Y:S02]  /*03c0*/  ISETP.GE.AND P1, PT, R15, R12, PT ;  /* 0x0000000c0f00720c */ /* 0x004fe40003f26270 */
[----:B------:R-:W2:Y:S11]  /*03d0*/  LDG.E R12, desc[UR8][R4.64+0xc] ;  /* 0x00000c08040c7981 */ /* 0x000eb6000c1e1900 */
[----:B------:R1:W-:Y:S04]  /*03e0*/  @!P1 STG.E desc[UR8][R4.64+0x8], R15 ;  /* 0x0000080f04009986 */ /* 0x0003e8000c101908 */
[----:B------:R-:W3:Y:S01]  /*03f0*/  LDG.E R13, desc[UR8][R6.64+0xc] ;  /* 0x00000c08060d7981 */ /* 0x000ee2000c1e1900 */
[----:B------:R-:W-:Y:S01]  /*0400*/  IADD3 R10, PT, PT, R10, 0x8, RZ ;  /* 0x000000080a0a7810 */ /* 0x000fe20007ffe0ff */
[----:B------:R-:W-:Y:S01]  /*0410*/  VIADD R11, R11, 0x8 ;  /* 0x000000080b0b7836 */ /* 0x000fe20000000000 */
[----:B------:R-:W-:Y:S01]  /*0420*/  IADD3 R9, PT, PT, R9, 0x8, RZ ;  /* 0x0000000809097810 */ /* 0x000fe20007ffe0ff */
[----:B---3--:R-:W-:-:S05]  /*0430*/  IMAD.IADD R13, R8, 0x1, R13 ;  /* 0x00000001080d7824 */ /* 0x008fca00078e020d */
[----:B--2---:R-:W-:-:S13]  /*0440*/  ISETP.GE.AND P1, PT, R13, R12, PT ;  /* 0x0000000c0d00720c */ /* 0x004fda0003f26270 */
[----:B------:R1:W-:Y:S01]  /*0450*/  @!P1 STG.E desc[UR8][R4.64+0xc], R13 ;  /* 0x00000c0d04009986 */ /* 0x0003e2000c101908 */
[----:B------:R-:W-:-:S13]  /*0460*/  ISETP.NE.AND P1, PT, R10, 0x1800, PT ;  /* 0x000018000a00780c */ /* 0x000fda0003f25270 */
[----:B-1----:R-:W-:Y:S05]  /*0470*/  @P1 BRA `(.L_x_44) ;  /* 0xfffffffc00441947 */ /* 0x002fea000383ffff */
[----:B------:R-:W-:Y:S05]  /*0480*/  @!P0 BRA `(.L_x_45) ;  /* 0xfffffffc00188947 */ /* 0x000fea000383ffff */
[----:B------:R-:W-:Y:S05]  /*0490*/  EXIT ;  /* 0x000000000000794d */ /* 0x000fea0003800000 */
.L_x_46:
        /* <DEDUP_REMOVED lines=14> */
.L_x_54:


//--------------------- .text._Z19calcOnePosPerThreadPii --------------------------
	.section	.text._Z19calcOnePosPerThreadPii,"ax",@progbits
	.align	128
        .global         _Z19calcOnePosPerThreadPii
        .type           _Z19calcOnePosPerThreadPii,@function
        .size           _Z19calcOnePosPerThreadPii,(.L_x_55 - _Z19calcOnePosPerThreadPii)
        .other          _Z19calcOnePosPerThreadPii,@"STO_CUDA_ENTRY STV_DEFAULT"
_Z19calcOnePosPerThreadPii:
.text._Z19calcOnePosPerThreadPii:
[----:B------:R-:W-:Y:S01]  /*0000*/  LDC R1, c[0x0][0x37c] ;  /* 0x0000df00ff017b82 */ /* 0x000fe20000000800 */
[----:B------:R-:W0:Y:S07]  /*0010*/  S2R R3, SR_TID.X ;  /* 0x0000000000037919 */ /* 0x000e2e0000002100 */
[----:B------:R-:W0:Y:S01]  /*0020*/  S2UR UR6, SR_CTAID.X ;  /* 0x00000000000679c3 */ /* 0x000e220000002500 */
[----:B------:R-:W1:Y:S01]  /*0030*/  LDCU.64 UR4, c[0x0][0x358] ;  /* 0x00006b00ff0477ac */ /* 0x000e620008000a00 */
[----:B------:R-:W2:Y:S06]  /*0040*/  S2R R2, SR_TID.Y ;  /* 0x0000000000027919 */ /* 0x000eac0000002200 */
[----:B------:R-:W0:Y:S08]  /*0050*/  LDC R0, c[0x0][0x360] ;  /* 0x0000d800ff007b82 */ /* 0x000e300000000800 */
[----:B------:R-:W2:Y:S08]  /*0060*/  S2UR UR7, SR_CTAID.Y ;  /* 0x00000000000779c3 */ /* 0x000eb00000002600 */
[----:B------:R-:W2:Y:S08]  /*0070*/  LDC R5, c[0x0][0x364] ;  /* 0x0000d900ff057b82 */ /* 0x000eb00000000800 */
[----:B------:R-:W3:Y:S01]  /*0080*/  LDC R9, c[0x0][0x388] ;  /* 0x0000e200ff097b82 */ /* 0x000ee20000000800 */
[----:B0-----:R-:W-:-:S07]  /*0090*/  IMAD R0, R0, UR6, R3 ;  /* 0x0000000600007c24 */ /* 0x001fce000f8e0203 */
[----:B------:R-:W0:Y:S01]  /*00a0*/  LDC.64 R6, c[0x0][0x380] ;  /* 0x0000e000ff067b82 */ /* 0x000e220000000a00 */
[----:B--2---:R-:W-:-:S04]  /*00b0*/  IMAD R5, R5, UR7, R2 ;  /* 0x0000000705057c24 */ /* 0x004fc8000f8e0202 */
[C---:B------:R-:W-:Y:S02]  /*00c0*/  IMAD R11, R0.reuse, 0x1800, R5 ;  /* 0x00001800000b7824 */ /* 0x040fe400078e0205 */
[----:B---3--:R-:W-:Y:S02]  /*00d0*/  IMAD R3, R0, 0x1800, R9 ;  /* 0x0000180000037824 */ /* 0x008fe400078e0209 */
[----:B------:R-:W-:Y:S02]  /*00e0*/  IMAD R9, R9, 0x1800, R5 ;  /* 0x0000180009097824 */ /* 0x000fe400078e0205 */
[----:B0-----:R-:W-:-:S04]  /*00f0*/  IMAD.WIDE R2, R3, 0x4, R6 ;  /* 0x0000000403027825 */ /* 0x001fc800078e0206 */
[--C-:B------:R-:W-:Y:S02]  /*0100*/  IMAD.WIDE R4, R9, 0x4, R6.reuse ;  /* 0x0000000409047825 */ /* 0x100fe400078e0206 */
[----:B-1----:R-:W2:Y:S02]  /*0110*/  LDG.E R2, desc[UR4][R2.64] ;  /* 0x0000000402027981 */ /* 0x002ea4000c1e1900 */
[----:B------:R-:W-:Y:S02]  /*0120*/  IMAD.WIDE R6, R11, 0x4, R6 ;  /* 0x000000040b067825 */ /* 0x000fe400078e0206 */
[----:B------:R-:W2:Y:S04]  /*0130*/  LDG.E R5, desc[UR4][R4.64] ;  /* 0x0000000404057981 */ /* 0x000ea8000c1e1900 */
[----:B------:R-:W3:Y:S01]  /*0140*/  LDG.E R0, desc[UR4][R6.64] ;  /* 0x0000000406007981 */ /* 0x000ee2000c1e1900 */
[----:B--2---:R-:W-:-:S04]  /*0150*/  IADD3 R9, PT, PT, R2, R5, RZ ;  /* 0x0000000502097210 */ /* 0x004fc80007ffe0ff */
[----:B---3--:R-:W-:-:S13]  /*0160*/  ISETP.GE.AND P0, PT, R9, R0, PT ;  /* 0x000000000900720c */ /* 0x008fda0003f06270 */
[----:B------:R-:W-:Y:S05]  /*0170*/  @P0 EXIT ;  /* 0x000000000000094d */ /* 0x000fea0003800000 */
[----:B------:R-:W-:Y:S01]  /*0180*/  STG.E desc[UR4][R6.64], R9 ;  /* 0x0000000906007986 */ /* 0x000fe2000c101904 */
[----:B------:R-:W-:Y:S05]  /*0190*/  EXIT ;  /* 0x000000000000794d */ /* 0x000fea0003800000 */
.L_x_47:
        /* <DEDUP_REMOVED lines=14> */
.L_x_55:


//--------------------- .nv.shared.reserved.0     --------------------------
	.section	.nv.shared.reserved.0,"aw",@nobits
	.weak		__nv_reservedSMEM_offset_0_alias
	.size		__nv_reservedSMEM_offset_0_alias, 0, 64
	.other		__nv_reservedSMEM_offset_0_alias,@"STO_CUDA_RESERVED_SHARED STV_DEFAULT"
__nv_reservedSMEM_offset_0_alias:
	.zero		0
	.zero		64


//--------------------- .nv.global                --------------------------
	.section	.nv.global,"aw",@nobits
	.align	4
.nv.global:
	.type		barrier,@object
	.size		barrier,(.L_0 - barrier)
barrier:
	.zero		4
.L_0:


//--------------------- .nv.constant0._Z22calculateSequencialGPUPi --------------------------
	.section	.nv.constant0._Z22calculateSequencialGPUPi,"a",@progbits
	.sectionflags	@""
	.align	4
.nv.constant0._Z22calculateSequencialGPUPi:
	.zero		904


//--------------------- .nv.constant0._Z17calcWithoutAtomicPiii --------------------------
	.section	.nv.constant0._Z17calcWithoutAtomicPiii,"a",@progbits
	.sectionflags	@""
	.align	4
.nv.constant0._Z17calcWithoutAtomicPiii:
	.zero		912


//--------------------- .nv.constant0._Z22calcWithAtomic1DSharedPi --------------------------
	.section	.nv.constant0._Z22calcWithAtomic1DSharedPi,"a",@progbits
	.sectionflags	@""
	.align	4
.nv.constant0._Z22calcWithAtomic1DSharedPi:
	.zero		904


//--------------------- .nv.constant0._Z16calcWithAtomic1DPi --------------------------
	.section	.nv.constant0._Z16calcWithAtomic1DPi,"a",@progbits
	.sectionflags	@""
	.align	4
.nv.constant0._Z16calcWithAtomic1DPi:
	.zero		904


//--------------------- .nv.constant0._Z19calcWithoutAtomic1DPii --------------------------
	.section	.nv.constant0._Z19calcWithoutAtomic1DPii,"a",@progbits
	.sectionflags	@""
	.align	4
.nv.constant0._Z19calcWithoutAtomic1DPii:
	.zero		908


//--------------------- .nv.constant0._Z14calcWithAtomicPii --------------------------
	.section	.nv.constant0._Z14calcWithAtomicPii,"a",@progbits
	.sectionflags	@""
	.align	4
.nv.constant0._Z14calcWithAtomicPii:
	.zero		908


//--------------------- .nv.constant0._Z18calThreadPerColumnPiii --------------------------
	.section	.nv.constant0._Z18calThreadPerColumnPiii,"a",@progbits
	.sectionflags	@""
	.align	4
.nv.constant0._Z18calThreadPerColumnPiii:
	.zero		912


//--------------------- .nv.constant0._Z19calcOnePosPerThreadPii --------------------------
	.section	.nv.constant0._Z19calcOnePosPerThreadPii,"a",@progbits
	.sectionflags	@""
	.align	4
.nv.constant0._Z19calcOnePosPerThreadPii:
	.zero		908


//--------------------- SYMBOLS --------------------------

	.type		.nv.reservedSmem.offset0,@object
	.size		.nv.reservedSmem.offset0,0x4
